//
// Generated by NVIDIA NVVM Compiler
//
// Compiler Build ID: CL-36424714
// Cuda compilation tools, release 13.0, V13.0.88
// Based on NVVM 20.0.0
//

.version 9.0
.target sm_100
.address_size 64

	// .globl	_Z10sgemmNaivePfS_S_i
// _ZZ8sgemmSHMPfS_S_iE2As has been demoted
// _ZZ8sgemmSHMPfS_S_iE2Bs has been demoted

.visible .entry _Z10sgemmNaivePfS_S_i(
	.param .u64 .ptr .align 1 _Z10sgemmNaivePfS_S_i_param_0,
	.param .u64 .ptr .align 1 _Z10sgemmNaivePfS_S_i_param_1,
	.param .u64 .ptr .align 1 _Z10sgemmNaivePfS_S_i_param_2,
	.param .u32 _Z10sgemmNaivePfS_S_i_param_3
)
{
	.reg .pred 	%p<10>;
	.reg .b32 	%r<39>;
	.reg .b32 	%f<73>;
	.reg .b64 	%rd<67>;

	ld.param.u64 	%rd14, [_Z10sgemmNaivePfS_S_i_param_0];
	ld.param.u64 	%rd15, [_Z10sgemmNaivePfS_S_i_param_1];
	ld.param.u32 	%r17, [_Z10sgemmNaivePfS_S_i_param_3];
	cvta.to.global.u64 	%rd1, %rd15;
	cvta.to.global.u64 	%rd2, %rd14;
	mov.u32 	%r18, %ctaid.y;
	mov.u32 	%r19, %ntid.y;
	mov.u32 	%r20, %tid.y;
	mad.lo.s32 	%r1, %r18, %r19, %r20;
	mov.u32 	%r21, %ctaid.x;
	mov.u32 	%r22, %ntid.x;
	mov.u32 	%r23, %tid.x;
	mad.lo.s32 	%r2, %r21, %r22, %r23;
	setp.lt.s32 	%p1, %r17, 1;
	mov.f32 	%f72, 0f00000000;
	@%p1 bra 	$L__BB0_13;
	mul.lo.s32 	%r3, %r17, %r1;
	and.b32  	%r4, %r17, 7;
	setp.lt.u32 	%p2, %r17, 8;
	mov.f32 	%f71, 0f00000000;
	mov.b32 	%r37, 0;
	@%p2 bra 	$L__BB0_4;
	and.b32  	%r37, %r17, 2147483640;
	neg.s32 	%r35, %r37;
	mul.wide.u32 	%rd16, %r17, 4;
	add.s64 	%rd3, %rd1, %rd16;
	mul.wide.u32 	%rd17, %r17, 8;
	add.s64 	%rd4, %rd1, %rd17;
	mul.wide.u32 	%rd18, %r17, 12;
	add.s64 	%rd5, %rd1, %rd18;
	mul.wide.u32 	%rd19, %r17, 16;
	add.s64 	%rd6, %rd1, %rd19;
	mul.wide.u32 	%rd20, %r17, 20;
	add.s64 	%rd7, %rd1, %rd20;
	mul.wide.u32 	%rd21, %r17, 24;
	add.s64 	%rd8, %rd1, %rd21;
	mul.wide.u32 	%rd22, %r17, 28;
	add.s64 	%rd9, %rd1, %rd22;
	mul.wide.u32 	%rd23, %r3, 4;
	add.s64 	%rd24, %rd23, %rd2;
	add.s64 	%rd66, %rd24, 16;
	mov.f32 	%f71, 0f00000000;
	mov.u32 	%r34, %r2;
$L__BB0_3:
	.pragma "nounroll";
	mul.wide.s32 	%rd25, %r34, 4;
	add.s64 	%rd26, %rd3, %rd25;
	add.s64 	%rd27, %rd4, %rd25;
	add.s64 	%rd28, %rd5, %rd25;
	add.s64 	%rd29, %rd6, %rd25;
	add.s64 	%rd30, %rd7, %rd25;
	add.s64 	%rd31, %rd8, %rd25;
	add.s64 	%rd32, %rd9, %rd25;
	add.s64 	%rd33, %rd1, %rd25;
	ld.global.f32 	%f19, [%rd66+-16];
	ld.global.f32 	%f20, [%rd33];
	fma.rn.f32 	%f21, %f19, %f20, %f71;
	ld.global.f32 	%f22, [%rd66+-12];
	ld.global.f32 	%f23, [%rd26];
	fma.rn.f32 	%f24, %f22, %f23, %f21;
	ld.global.f32 	%f25, [%rd66+-8];
	ld.global.f32 	%f26, [%rd27];
	fma.rn.f32 	%f27, %f25, %f26, %f24;
	ld.global.f32 	%f28, [%rd66+-4];
	ld.global.f32 	%f29, [%rd28];
	fma.rn.f32 	%f30, %f28, %f29, %f27;
	ld.global.f32 	%f31, [%rd66];
	ld.global.f32 	%f32, [%rd29];
	fma.rn.f32 	%f33, %f31, %f32, %f30;
	ld.global.f32 	%f34, [%rd66+4];
	ld.global.f32 	%f35, [%rd30];
	fma.rn.f32 	%f36, %f34, %f35, %f33;
	ld.global.f32 	%f37, [%rd66+8];
	ld.global.f32 	%f38, [%rd31];
	fma.rn.f32 	%f39, %f37, %f38, %f36;
	ld.global.f32 	%f40, [%rd66+12];
	ld.global.f32 	%f41, [%rd32];
	fma.rn.f32 	%f71, %f40, %f41, %f39;
	add.s32 	%r35, %r35, 8;
	shl.b32 	%r25, %r17, 3;
	add.s32 	%r34, %r34, %r25;
	add.s64 	%rd66, %rd66, 32;
	setp.ne.s32 	%p3, %r35, 0;
	@%p3 bra 	$L__BB0_3;
$L__BB0_4:
	setp.eq.s32 	%p4, %r4, 0;
	@%p4 bra 	$L__BB0_12;
	and.b32  	%r12, %r17, 3;
	setp.lt.u32 	%p5, %r4, 4;
	@%p5 bra 	$L__BB0_7;
	add.s32 	%r26, %r37, %r3;
	mul.wide.u32 	%rd34, %r26, 4;
	add.s64 	%rd35, %rd2, %rd34;
	ld.global.f32 	%f43, [%rd35];
	mad.lo.s32 	%r27, %r37, %r17, %r2;
	mul.wide.s32 	%rd36, %r27, 4;
	add.s64 	%rd37, %rd1, %rd36;
	ld.global.f32 	%f44, [%rd37];
	fma.rn.f32 	%f45, %f43, %f44, %f71;
	cvt.u64.u32 	%rd38, %r3;
	cvt.u64.u32 	%rd39, %r37;
	add.s64 	%rd40, %rd39, %rd38;
	shl.b64 	%rd41, %rd40, 2;
	add.s64 	%rd42, %rd2, %rd41;
	ld.global.f32 	%f46, [%rd42+4];
	mul.wide.u32 	%rd43, %r17, 4;
	add.s64 	%rd44, %rd37, %rd43;
	ld.global.f32 	%f47, [%rd44];
	fma.rn.f32 	%f48, %f46, %f47, %f45;
	ld.global.f32 	%f49, [%rd42+8];
	add.s64 	%rd45, %rd44, %rd43;
	ld.global.f32 	%f50, [%rd45];
	fma.rn.f32 	%f51, %f49, %f50, %f48;
	ld.global.f32 	%f52, [%rd42+12];
	add.s64 	%rd46, %rd45, %rd43;
	ld.global.f32 	%f53, [%rd46];
	fma.rn.f32 	%f71, %f52, %f53, %f51;
	add.s32 	%r37, %r37, 4;
$L__BB0_7:
	setp.eq.s32 	%p6, %r12, 0;
	@%p6 bra 	$L__BB0_12;
	setp.eq.s32 	%p7, %r12, 1;
	@%p7 bra 	$L__BB0_10;
	add.s32 	%r28, %r37, %r3;
	mul.wide.u32 	%rd47, %r28, 4;
	add.s64 	%rd48, %rd2, %rd47;
	ld.global.f32 	%f55, [%rd48];
	mad.lo.s32 	%r29, %r37, %r17, %r2;
	mul.wide.s32 	%rd49, %r29, 4;
	add.s64 	%rd50, %rd1, %rd49;
	ld.global.f32 	%f56, [%rd50];
	fma.rn.f32 	%f57, %f55, %f56, %f71;
	cvt.u64.u32 	%rd51, %r3;
	cvt.u64.u32 	%rd52, %r37;
	add.s64 	%rd53, %rd52, %rd51;
	shl.b64 	%rd54, %rd53, 2;
	add.s64 	%rd55, %rd2, %rd54;
	ld.global.f32 	%f58, [%rd55+4];
	mul.wide.u32 	%rd56, %r17, 4;
	add.s64 	%rd57, %rd50, %rd56;
	ld.global.f32 	%f59, [%rd57];
	fma.rn.f32 	%f71, %f58, %f59, %f57;
	add.s32 	%r37, %r37, 2;
$L__BB0_10:
	and.b32  	%r30, %r17, 1;
	setp.eq.b32 	%p8, %r30, 1;
	not.pred 	%p9, %p8;
	@%p9 bra 	$L__BB0_12;
	add.s32 	%r31, %r37, %r3;
	mul.wide.u32 	%rd58, %r31, 4;
	add.s64 	%rd59, %rd2, %rd58;
	ld.global.f32 	%f60, [%rd59];
	mad.lo.s32 	%r32, %r37, %r17, %r2;
	mul.wide.s32 	%rd60, %r32, 4;
	add.s64 	%rd61, %rd1, %rd60;
	ld.global.f32 	%f61, [%rd61];
	fma.rn.f32 	%f71, %f60, %f61, %f71;
$L__BB0_12:
	add.f32 	%f72, %f71, %f71;
$L__BB0_13:
	ld.param.u64 	%rd65, [_Z10sgemmNaivePfS_S_i_param_2];
	cvta.to.global.u64 	%rd62, %rd65;
	mad.lo.s32 	%r33, %r17, %r1, %r2;
	mul.wide.s32 	%rd63, %r33, 4;
	add.s64 	%rd64, %rd62, %rd63;
	ld.global.f32 	%f62, [%rd64];
	fma.rn.f32 	%f63, %f62, 0f40000000, %f72;
	st.global.f32 	[%rd64], %f63;
	ret;

}
	// .globl	_Z8sgemmSHMPfS_S_i
.visible .entry _Z8sgemmSHMPfS_S_i(
	.param .u64 .ptr .align 1 _Z8sgemmSHMPfS_S_i_param_0,
	.param .u64 .ptr .align 1 _Z8sgemmSHMPfS_S_i_param_1,
	.param .u64 .ptr .align 1 _Z8sgemmSHMPfS_S_i_param_2,
	.param .u32 _Z8sgemmSHMPfS_S_i_param_3
)
{
	.reg .pred 	%p<8>;
	.reg .b32 	%r<97>;
	.reg .b32 	%f<373>;
	.reg .b64 	%rd<48>;
	// demoted variable
	.shared .align 4 .b8 _ZZ8sgemmSHMPfS_S_iE2As[1024];
	// demoted variable
	.shared .align 4 .b8 _ZZ8sgemmSHMPfS_S_iE2Bs[1024];
	ld.param.u32 	%r31, [_Z8sgemmSHMPfS_S_i_param_3];
	mov.u32 	%r32, %ctaid.y;
	mov.u32 	%r33, %ntid.y;
	mov.u32 	%r1, %tid.y;
	mad.lo.s32 	%r2, %r32, %r33, %r1;
	mov.u32 	%r34, %ctaid.x;
	mov.u32 	%r35, %ntid.x;
	mov.u32 	%r3, %tid.x;
	mad.lo.s32 	%r4, %r34, %r35, %r3;
	shr.s32 	%r36, %r31, 31;
	shr.u32 	%r37, %r36, 28;
	add.s32 	%r38, %r31, %r37;
	shr.s32 	%r5, %r38, 4;
	setp.lt.s32 	%p1, %r31, 16;
	mov.f32 	%f372, 0f00000000;
	@%p1 bra 	$L__BB1_10;
	mad.lo.s32 	%r6, %r31, %r2, %r3;
	shl.b32 	%r40, %r1, 6;
	mov.u32 	%r41, _ZZ8sgemmSHMPfS_S_iE2As;
	add.s32 	%r7, %r41, %r40;
	add.s32 	%r42, %r5, -1;
	setp.lt.u32 	%p2, %r42, 3;
	mov.f32 	%f367, 0f00000000;
	mov.b32 	%r96, 0;
	@%p2 bra 	$L__BB1_4;
	and.b32  	%r96, %r5, 134217724;
	neg.s32 	%r94, %r96;
	add.s32 	%r93, %r6, 32;
	add.s32 	%r44, %r1, 48;
	mad.lo.s32 	%r92, %r31, %r44, %r4;
	add.s32 	%r45, %r1, 32;
	mad.lo.s32 	%r91, %r31, %r45, %r4;
	add.s32 	%r46, %r1, 16;
	mad.lo.s32 	%r90, %r31, %r46, %r4;
	mad.lo.s32 	%r89, %r1, %r31, %r4;
	mov.f32 	%f367, 0f00000000;
$L__BB1_3:
	.pragma "nounroll";
	ld.param.u64 	%rd44, [_Z8sgemmSHMPfS_S_i_param_1];
	ld.param.u64 	%rd41, [_Z8sgemmSHMPfS_S_i_param_0];
	add.s32 	%r47, %r93, -32;
	cvta.to.global.u64 	%rd4, %rd41;
	mul.wide.u32 	%rd5, %r47, 4;
	add.s64 	%rd6, %rd4, %rd5;
	ld.global.f32 	%f16, [%rd6];
	shl.b32 	%r49, %r3, 2;
	add.s32 	%r50, %r7, %r49;
	st.shared.f32 	[%r50], %f16;
	cvta.to.global.u64 	%rd7, %rd44;
	mul.wide.u32 	%rd8, %r89, 4;
	add.s64 	%rd9, %rd7, %rd8;
	ld.global.f32 	%f17, [%rd9];
	mov.u32 	%r52, _ZZ8sgemmSHMPfS_S_iE2Bs;
	add.s32 	%r53, %r52, %r49;
	add.s32 	%r54, %r53, %r40;
	st.shared.f32 	[%r54], %f17;
	bar.sync 	0;
	ld.shared.f32 	%f18, [%r7];
	ld.shared.f32 	%f19, [%r53];
	fma.rn.f32 	%f20, %f18, %f19, %f367;
	ld.shared.f32 	%f21, [%r7+4];
	ld.shared.f32 	%f22, [%r53+64];
	fma.rn.f32 	%f23, %f21, %f22, %f20;
	ld.shared.f32 	%f24, [%r7+8];
	ld.shared.f32 	%f25, [%r53+128];
	fma.rn.f32 	%f26, %f24, %f25, %f23;
	ld.shared.f32 	%f27, [%r7+12];
	ld.shared.f32 	%f28, [%r53+192];
	fma.rn.f32 	%f29, %f27, %f28, %f26;
	ld.shared.f32 	%f30, [%r7+16];
	ld.shared.f32 	%f31, [%r53+256];
	fma.rn.f32 	%f32, %f30, %f31, %f29;
	ld.shared.f32 	%f33, [%r7+20];
	ld.shared.f32 	%f34, [%r53+320];
	fma.rn.f32 	%f35, %f33, %f34, %f32;
	ld.shared.f32 	%f36, [%r7+24];
	ld.shared.f32 	%f37, [%r53+384];
	fma.rn.f32 	%f38, %f36, %f37, %f35;
	ld.shared.f32 	%f39, [%r7+28];
	ld.shared.f32 	%f40, [%r53+448];
	fma.rn.f32 	%f41, %f39, %f40, %f38;
	ld.shared.f32 	%f42, [%r7+32];
	ld.shared.f32 	%f43, [%r53+512];
	fma.rn.f32 	%f44, %f42, %f43, %f41;
	ld.shared.f32 	%f45, [%r7+36];
	ld.shared.f32 	%f46, [%r53+576];
	fma.rn.f32 	%f47, %f45, %f46, %f44;
	ld.shared.f32 	%f48, [%r7+40];
	ld.shared.f32 	%f49, [%r53+640];
	fma.rn.f32 	%f50, %f48, %f49, %f47;
	ld.shared.f32 	%f51, [%r7+44];
	ld.shared.f32 	%f52, [%r53+704];
	fma.rn.f32 	%f53, %f51, %f52, %f50;
	ld.shared.f32 	%f54, [%r7+48];
	ld.shared.f32 	%f55, [%r53+768];
	fma.rn.f32 	%f56, %f54, %f55, %f53;
	ld.shared.f32 	%f57, [%r7+52];
	ld.shared.f32 	%f58, [%r53+832];
	fma.rn.f32 	%f59, %f57, %f58, %f56;
	ld.shared.f32 	%f60, [%r7+56];
	ld.shared.f32 	%f61, [%r53+896];
	fma.rn.f32 	%f62, %f60, %f61, %f59;
	ld.shared.f32 	%f63, [%r7+60];
	ld.shared.f32 	%f64, [%r53+960];
	fma.rn.f32 	%f65, %f63, %f64, %f62;
	bar.sync 	0;
	add.s32 	%r55, %r93, -16;
	mul.wide.u32 	%rd10, %r55, 4;
	add.s64 	%rd11, %rd4, %rd10;
	ld.global.f32 	%f66, [%rd11];
	st.shared.f32 	[%r50], %f66;
	mul.wide.u32 	%rd12, %r90, 4;
	add.s64 	%rd13, %rd7, %rd12;
	ld.global.f32 	%f67, [%rd13];
	st.shared.f32 	[%r54], %f67;
	bar.sync 	0;
	ld.shared.f32 	%f68, [%r7];
	ld.shared.f32 	%f69, [%r53];
	fma.rn.f32 	%f70, %f68, %f69, %f65;
	ld.shared.f32 	%f71, [%r7+4];
	ld.shared.f32 	%f72, [%r53+64];
	fma.rn.f32 	%f73, %f71, %f72, %f70;
	ld.shared.f32 	%f74, [%r7+8];
	ld.shared.f32 	%f75, [%r53+128];
	fma.rn.f32 	%f76, %f74, %f75, %f73;
	ld.shared.f32 	%f77, [%r7+12];
	ld.shared.f32 	%f78, [%r53+192];
	fma.rn.f32 	%f79, %f77, %f78, %f76;
	ld.shared.f32 	%f80, [%r7+16];
	ld.shared.f32 	%f81, [%r53+256];
	fma.rn.f32 	%f82, %f80, %f81, %f79;
	ld.shared.f32 	%f83, [%r7+20];
	ld.shared.f32 	%f84, [%r53+320];
	fma.rn.f32 	%f85, %f83, %f84, %f82;
	ld.shared.f32 	%f86, [%r7+24];
	ld.shared.f32 	%f87, [%r53+384];
	fma.rn.f32 	%f88, %f86, %f87, %f85;
	ld.shared.f32 	%f89, [%r7+28];
	ld.shared.f32 	%f90, [%r53+448];
	fma.rn.f32 	%f91, %f89, %f90, %f88;
	ld.shared.f32 	%f92, [%r7+32];
	ld.shared.f32 	%f93, [%r53+512];
	fma.rn.f32 	%f94, %f92, %f93, %f91;
	ld.shared.f32 	%f95, [%r7+36];
	ld.shared.f32 	%f96, [%r53+576];
	fma.rn.f32 	%f97, %f95, %f96, %f94;
	ld.shared.f32 	%f98, [%r7+40];
	ld.shared.f32 	%f99, [%r53+640];
	fma.rn.f32 	%f100, %f98, %f99, %f97;
	ld.shared.f32 	%f101, [%r7+44];
	ld.shared.f32 	%f102, [%r53+704];
	fma.rn.f32 	%f103, %f101, %f102, %f100;
	ld.shared.f32 	%f104, [%r7+48];
	ld.shared.f32 	%f105, [%r53+768];
	fma.rn.f32 	%f106, %f104, %f105, %f103;
	ld.shared.f32 	%f107, [%r7+52];
	ld.shared.f32 	%f108, [%r53+832];
	fma.rn.f32 	%f109, %f107, %f108, %f106;
	ld.shared.f32 	%f110, [%r7+56];
	ld.shared.f32 	%f111, [%r53+896];
	fma.rn.f32 	%f112, %f110, %f111, %f109;
	ld.shared.f32 	%f113, [%r7+60];
	ld.shared.f32 	%f114, [%r53+960];
	fma.rn.f32 	%f115, %f113, %f114, %f112;
	bar.sync 	0;
	add.s32 	%r56, %r93, 16;
	mul.wide.u32 	%rd14, %r93, 4;
	add.s64 	%rd15, %rd4, %rd14;
	ld.global.f32 	%f116, [%rd15];
	st.shared.f32 	[%r50], %f116;
	mul.wide.u32 	%rd16, %r91, 4;
	add.s64 	%rd17, %rd7, %rd16;
	ld.global.f32 	%f117, [%rd17];
	st.shared.f32 	[%r54], %f117;
	bar.sync 	0;
	ld.shared.f32 	%f118, [%r7];
	ld.shared.f32 	%f119, [%r53];
	fma.rn.f32 	%f120, %f118, %f119, %f115;
	ld.shared.f32 	%f121, [%r7+4];
	ld.shared.f32 	%f122, [%r53+64];
	fma.rn.f32 	%f123, %f121, %f122, %f120;
	ld.shared.f32 	%f124, [%r7+8];
	ld.shared.f32 	%f125, [%r53+128];
	fma.rn.f32 	%f126, %f124, %f125, %f123;
	ld.shared.f32 	%f127, [%r7+12];
	ld.shared.f32 	%f128, [%r53+192];
	fma.rn.f32 	%f129, %f127, %f128, %f126;
	ld.shared.f32 	%f130, [%r7+16];
	ld.shared.f32 	%f131, [%r53+256];
	fma.rn.f32 	%f132, %f130, %f131, %f129;
	ld.shared.f32 	%f133, [%r7+20];
	ld.shared.f32 	%f134, [%r53+320];
	fma.rn.f32 	%f135, %f133, %f134, %f132;
	ld.shared.f32 	%f136, [%r7+24];
	ld.shared.f32 	%f137, [%r53+384];
	fma.rn.f32 	%f138, %f136, %f137, %f135;
	ld.shared.f32 	%f139, [%r7+28];
	ld.shared.f32 	%f140, [%r53+448];
	fma.rn.f32 	%f141, %f139, %f140, %f138;
	ld.shared.f32 	%f142, [%r7+32];
	ld.shared.f32 	%f143, [%r53+512];
	fma.rn.f32 	%f144, %f142, %f143, %f141;
	ld.shared.f32 	%f145, [%r7+36];
	ld.shared.f32 	%f146, [%r53+576];
	fma.rn.f32 	%f147, %f145, %f146, %f144;
	ld.shared.f32 	%f148, [%r7+40];
	ld.shared.f32 	%f149, [%r53+640];
	fma.rn.f32 	%f150, %f148, %f149, %f147;
	ld.shared.f32 	%f151, [%r7+44];
	ld.shared.f32 	%f152, [%r53+704];
	fma.rn.f32 	%f153, %f151, %f152, %f150;
	ld.shared.f32 	%f154, [%r7+48];
	ld.shared.f32 	%f155, [%r53+768];
	fma.rn.f32 	%f156, %f154, %f155, %f153;
	ld.shared.f32 	%f157, [%r7+52];
	ld.shared.f32 	%f158, [%r53+832];
	fma.rn.f32 	%f159, %f157, %f158, %f156;
	ld.shared.f32 	%f160, [%r7+56];
	ld.shared.f32 	%f161, [%r53+896];
	fma.rn.f32 	%f162, %f160, %f161, %f159;
	ld.shared.f32 	%f163, [%r7+60];
	ld.shared.f32 	%f164, [%r53+960];
	fma.rn.f32 	%f165, %f163, %f164, %f162;
	bar.sync 	0;
	mul.wide.u32 	%rd18, %r56, 4;
	add.s64 	%rd19, %rd4, %rd18;
	ld.global.f32 	%f166, [%rd19];
	st.shared.f32 	[%r50], %f166;
	mul.wide.u32 	%rd20, %r92, 4;
	add.s64 	%rd21, %rd7, %rd20;
	ld.global.f32 	%f167, [%rd21];
	st.shared.f32 	[%r54], %f167;
	bar.sync 	0;
	ld.shared.f32 	%f168, [%r7];
	ld.shared.f32 	%f169, [%r53];
	fma.rn.f32 	%f170, %f168, %f169, %f165;
	ld.shared.f32 	%f171, [%r7+4];
	ld.shared.f32 	%f172, [%r53+64];
	fma.rn.f32 	%f173, %f171, %f172, %f170;
	ld.shared.f32 	%f174, [%r7+8];
	ld.shared.f32 	%f175, [%r53+128];
	fma.rn.f32 	%f176, %f174, %f175, %f173;
	ld.shared.f32 	%f177, [%r7+12];
	ld.shared.f32 	%f178, [%r53+192];
	fma.rn.f32 	%f179, %f177, %f178, %f176;
	ld.shared.f32 	%f180, [%r7+16];
	ld.shared.f32 	%f181, [%r53+256];
	fma.rn.f32 	%f182, %f180, %f181, %f179;
	ld.shared.f32 	%f183, [%r7+20];
	ld.shared.f32 	%f184, [%r53+320];
	fma.rn.f32 	%f185, %f183, %f184, %f182;
	ld.shared.f32 	%f186, [%r7+24];
	ld.shared.f32 	%f187, [%r53+384];
	fma.rn.f32 	%f188, %f186, %f187, %f185;
	ld.shared.f32 	%f189, [%r7+28];
	ld.shared.f32 	%f190, [%r53+448];
	fma.rn.f32 	%f191, %f189, %f190, %f188;
	ld.shared.f32 	%f192, [%r7+32];
	ld.shared.f32 	%f193, [%r53+512];
	fma.rn.f32 	%f194, %f192, %f193, %f191;
	ld.shared.f32 	%f195, [%r7+36];
	ld.shared.f32 	%f196, [%r53+576];
	fma.rn.f32 	%f197, %f195, %f196, %f194;
	ld.shared.f32 	%f198, [%r7+40];
	ld.shared.f32 	%f199, [%r53+640];
	fma.rn.f32 	%f200, %f198, %f199, %f197;
	ld.shared.f32 	%f201, [%r7+44];
	ld.shared.f32 	%f202, [%r53+704];
	fma.rn.f32 	%f203, %f201, %f202, %f200;
	ld.shared.f32 	%f204, [%r7+48];
	ld.shared.f32 	%f205, [%r53+768];
	fma.rn.f32 	%f206, %f204, %f205, %f203;
	ld.shared.f32 	%f207, [%r7+52];
	ld.shared.f32 	%f208, [%r53+832];
	fma.rn.f32 	%f209, %f207, %f208, %f206;
	ld.shared.f32 	%f210, [%r7+56];
	ld.shared.f32 	%f211, [%r53+896];
	fma.rn.f32 	%f212, %f210, %f211, %f209;
	ld.shared.f32 	%f213, [%r7+60];
	ld.shared.f32 	%f214, [%r53+960];
	fma.rn.f32 	%f367, %f213, %f214, %f212;
	bar.sync 	0;
	add.s32 	%r94, %r94, 4;
	add.s32 	%r93, %r93, 64;
	shl.b32 	%r57, %r31, 6;
	add.s32 	%r92, %r92, %r57;
	add.s32 	%r91, %r91, %r57;
	add.s32 	%r90, %r90, %r57;
	add.s32 	%r89, %r89, %r57;
	setp.ne.s32 	%p3, %r94, 0;
	@%p3 bra 	$L__BB1_3;
$L__BB1_4:
	and.b32  	%r28, %r5, 3;
	setp.eq.s32 	%p4, %r28, 0;
	@%p4 bra 	$L__BB1_9;
	setp.eq.s32 	%p5, %r28, 1;
	@%p5 bra 	$L__BB1_7;
	ld.param.u64 	%rd45, [_Z8sgemmSHMPfS_S_i_param_1];
	ld.param.u64 	%rd42, [_Z8sgemmSHMPfS_S_i_param_0];
	shl.b32 	%r58, %r96, 4;
	add.s32 	%r59, %r6, %r58;
	cvta.to.global.u64 	%rd22, %rd42;
	mul.wide.u32 	%rd23, %r59, 4;
	add.s64 	%rd24, %rd22, %rd23;
	ld.global.f32 	%f216, [%rd24];
	shl.b32 	%r61, %r3, 2;
	add.s32 	%r62, %r7, %r61;
	st.shared.f32 	[%r62], %f216;
	add.s32 	%r63, %r58, %r1;
	mad.lo.s32 	%r64, %r63, %r31, %r4;
	cvta.to.global.u64 	%rd25, %rd45;
	mul.wide.u32 	%rd26, %r64, 4;
	add.s64 	%rd27, %rd25, %rd26;
	ld.global.f32 	%f217, [%rd27];
	mov.u32 	%r66, _ZZ8sgemmSHMPfS_S_iE2Bs;
	add.s32 	%r67, %r66, %r61;
	add.s32 	%r68, %r67, %r40;
	st.shared.f32 	[%r68], %f217;
	bar.sync 	0;
	ld.shared.f32 	%f218, [%r7];
	ld.shared.f32 	%f219, [%r67];
	fma.rn.f32 	%f220, %f218, %f219, %f367;
	ld.shared.f32 	%f221, [%r7+4];
	ld.shared.f32 	%f222, [%r67+64];
	fma.rn.f32 	%f223, %f221, %f222, %f220;
	ld.shared.f32 	%f224, [%r7+8];
	ld.shared.f32 	%f225, [%r67+128];
	fma.rn.f32 	%f226, %f224, %f225, %f223;
	ld.shared.f32 	%f227, [%r7+12];
	ld.shared.f32 	%f228, [%r67+192];
	fma.rn.f32 	%f229, %f227, %f228, %f226;
	ld.shared.f32 	%f230, [%r7+16];
	ld.shared.f32 	%f231, [%r67+256];
	fma.rn.f32 	%f232, %f230, %f231, %f229;
	ld.shared.f32 	%f233, [%r7+20];
	ld.shared.f32 	%f234, [%r67+320];
	fma.rn.f32 	%f235, %f233, %f234, %f232;
	ld.shared.f32 	%f236, [%r7+24];
	ld.shared.f32 	%f237, [%r67+384];
	fma.rn.f32 	%f238, %f236, %f237, %f235;
	ld.shared.f32 	%f239, [%r7+28];
	ld.shared.f32 	%f240, [%r67+448];
	fma.rn.f32 	%f241, %f239, %f240, %f238;
	ld.shared.f32 	%f242, [%r7+32];
	ld.shared.f32 	%f243, [%r67+512];
	fma.rn.f32 	%f244, %f242, %f243, %f241;
	ld.shared.f32 	%f245, [%r7+36];
	ld.shared.f32 	%f246, [%r67+576];
	fma.rn.f32 	%f247, %f245, %f246, %f244;
	ld.shared.f32 	%f248, [%r7+40];
	ld.shared.f32 	%f249, [%r67+640];
	fma.rn.f32 	%f250, %f248, %f249, %f247;
	ld.shared.f32 	%f251, [%r7+44];
	ld.shared.f32 	%f252, [%r67+704];
	fma.rn.f32 	%f253, %f251, %f252, %f250;
	ld.shared.f32 	%f254, [%r7+48];
	ld.shared.f32 	%f255, [%r67+768];
	fma.rn.f32 	%f256, %f254, %f255, %f253;
	ld.shared.f32 	%f257, [%r7+52];
	ld.shared.f32 	%f258, [%r67+832];
	fma.rn.f32 	%f259, %f257, %f258, %f256;
	ld.shared.f32 	%f260, [%r7+56];
	ld.shared.f32 	%f261, [%r67+896];
	fma.rn.f32 	%f262, %f260, %f261, %f259;
	ld.shared.f32 	%f263, [%r7+60];
	ld.shared.f32 	%f264, [%r67+960];
	fma.rn.f32 	%f265, %f263, %f264, %f262;
	bar.sync 	0;
	add.s32 	%r69, %r59, 16;
	mul.wide.u32 	%rd28, %r69, 4;
	add.s64 	%rd29, %rd22, %rd28;
	ld.global.f32 	%f266, [%rd29];
	st.shared.f32 	[%r62], %f266;
	add.s32 	%r70, %r63, 16;
	mad.lo.s32 	%r71, %r70, %r31, %r4;
	mul.wide.u32 	%rd30, %r71, 4;
	add.s64 	%rd31, %rd25, %rd30;
	ld.global.f32 	%f267, [%rd31];
	st.shared.f32 	[%r68], %f267;
	bar.sync 	0;
	ld.shared.f32 	%f268, [%r7];
	ld.shared.f32 	%f269, [%r67];
	fma.rn.f32 	%f270, %f268, %f269, %f265;
	ld.shared.f32 	%f271, [%r7+4];
	ld.shared.f32 	%f272, [%r67+64];
	fma.rn.f32 	%f273, %f271, %f272, %f270;
	ld.shared.f32 	%f274, [%r7+8];
	ld.shared.f32 	%f275, [%r67+128];
	fma.rn.f32 	%f276, %f274, %f275, %f273;
	ld.shared.f32 	%f277, [%r7+12];
	ld.shared.f32 	%f278, [%r67+192];
	fma.rn.f32 	%f279, %f277, %f278, %f276;
	ld.shared.f32 	%f280, [%r7+16];
	ld.shared.f32 	%f281, [%r67+256];
	fma.rn.f32 	%f282, %f280, %f281, %f279;
	ld.shared.f32 	%f283, [%r7+20];
	ld.shared.f32 	%f284, [%r67+320];
	fma.rn.f32 	%f285, %f283, %f284, %f282;
	ld.shared.f32 	%f286, [%r7+24];
	ld.shared.f32 	%f287, [%r67+384];
	fma.rn.f32 	%f288, %f286, %f287, %f285;
	ld.shared.f32 	%f289, [%r7+28];
	ld.shared.f32 	%f290, [%r67+448];
	fma.rn.f32 	%f291, %f289, %f290, %f288;
	ld.shared.f32 	%f292, [%r7+32];
	ld.shared.f32 	%f293, [%r67+512];
	fma.rn.f32 	%f294, %f292, %f293, %f291;
	ld.shared.f32 	%f295, [%r7+36];
	ld.shared.f32 	%f296, [%r67+576];
	fma.rn.f32 	%f297, %f295, %f296, %f294;
	ld.shared.f32 	%f298, [%r7+40];
	ld.shared.f32 	%f299, [%r67+640];
	fma.rn.f32 	%f300, %f298, %f299, %f297;
	ld.shared.f32 	%f301, [%r7+44];
	ld.shared.f32 	%f302, [%r67+704];
	fma.rn.f32 	%f303, %f301, %f302, %f300;
	ld.shared.f32 	%f304, [%r7+48];
	ld.shared.f32 	%f305, [%r67+768];
	fma.rn.f32 	%f306, %f304, %f305, %f303;
	ld.shared.f32 	%f307, [%r7+52];
	ld.shared.f32 	%f308, [%r67+832];
	fma.rn.f32 	%f309, %f307, %f308, %f306;
	ld.shared.f32 	%f310, [%r7+56];
	ld.shared.f32 	%f311, [%r67+896];
	fma.rn.f32 	%f312, %f310, %f311, %f309;
	ld.shared.f32 	%f313, [%r7+60];
	ld.shared.f32 	%f314, [%r67+960];
	fma.rn.f32 	%f367, %f313, %f314, %f312;
	bar.sync 	0;
	add.s32 	%r96, %r96, 2;
$L__BB1_7:
	and.b32  	%r72, %r5, 1;
	setp.eq.b32 	%p6, %r72, 1;
	not.pred 	%p7, %p6;
	@%p7 bra 	$L__BB1_9;
	ld.param.u64 	%rd46, [_Z8sgemmSHMPfS_S_i_param_1];
	ld.param.u64 	%rd43, [_Z8sgemmSHMPfS_S_i_param_0];
	shl.b32 	%r73, %r96, 4;
	add.s32 	%r74, %r6, %r73;
	cvta.to.global.u64 	%rd32, %rd43;
	mul.wide.u32 	%rd33, %r74, 4;
	add.s64 	%rd34, %rd32, %rd33;
	ld.global.f32 	%f315, [%rd34];
	shl.b32 	%r76, %r3, 2;
	add.s32 	%r77, %r7, %r76;
	st.shared.f32 	[%r77], %f315;
	add.s32 	%r78, %r73, %r1;
	mad.lo.s32 	%r79, %r78, %r31, %r4;
	cvta.to.global.u64 	%rd35, %rd46;
	mul.wide.u32 	%rd36, %r79, 4;
	add.s64 	%rd37, %rd35, %rd36;
	ld.global.f32 	%f316, [%rd37];
	mov.u32 	%r81, _ZZ8sgemmSHMPfS_S_iE2Bs;
	add.s32 	%r82, %r81, %r76;
	add.s32 	%r83, %r82, %r40;
	st.shared.f32 	[%r83], %f316;
	bar.sync 	0;
	ld.shared.f32 	%f317, [%r7];
	ld.shared.f32 	%f318, [%r82];
	fma.rn.f32 	%f319, %f317, %f318, %f367;
	ld.shared.f32 	%f320, [%r7+4];
	ld.shared.f32 	%f321, [%r82+64];
	fma.rn.f32 	%f322, %f320, %f321, %f319;
	ld.shared.f32 	%f323, [%r7+8];
	ld.shared.f32 	%f324, [%r82+128];
	fma.rn.f32 	%f325, %f323, %f324, %f322;
	ld.shared.f32 	%f326, [%r7+12];
	ld.shared.f32 	%f327, [%r82+192];
	fma.rn.f32 	%f328, %f326, %f327, %f325;
	ld.shared.f32 	%f329, [%r7+16];
	ld.shared.f32 	%f330, [%r82+256];
	fma.rn.f32 	%f331, %f329, %f330, %f328;
	ld.shared.f32 	%f332, [%r7+20];
	ld.shared.f32 	%f333, [%r82+320];
	fma.rn.f32 	%f334, %f332, %f333, %f331;
	ld.shared.f32 	%f335, [%r7+24];
	ld.shared.f32 	%f336, [%r82+384];
	fma.rn.f32 	%f337, %f335, %f336, %f334;
	ld.shared.f32 	%f338, [%r7+28];
	ld.shared.f32 	%f339, [%r82+448];
	fma.rn.f32 	%f340, %f338, %f339, %f337;
	ld.shared.f32 	%f341, [%r7+32];
	ld.shared.f32 	%f342, [%r82+512];
	fma.rn.f32 	%f343, %f341, %f342, %f340;
	ld.shared.f32 	%f344, [%r7+36];
	ld.shared.f32 	%f345, [%r82+576];
	fma.rn.f32 	%f346, %f344, %f345, %f343;
	ld.shared.f32 	%f347, [%r7+40];
	ld.shared.f32 	%f348, [%r82+640];
	fma.rn.f32 	%f349, %f347, %f348, %f346;
	ld.shared.f32 	%f350, [%r7+44];
	ld.shared.f32 	%f351, [%r82+704];
	fma.rn.f32 	%f352, %f350, %f351, %f349;
	ld.shared.f32 	%f353, [%r7+48];
	ld.shared.f32 	%f354, [%r82+768];
	fma.rn.f32 	%f355, %f353, %f354, %f352;
	ld.shared.f32 	%f356, [%r7+52];
	ld.shared.f32 	%f357, [%r82+832];
	fma.rn.f32 	%f358, %f356, %f357, %f355;
	ld.shared.f32 	%f359, [%r7+56];
	ld.shared.f32 	%f360, [%r82+896];
	fma.rn.f32 	%f361, %f359, %f360, %f358;
	ld.shared.f32 	%f362, [%r7+60];
	ld.shared.f32 	%f363, [%r82+960];
	fma.rn.f32 	%f367, %f362, %f363, %f361;
	bar.sync 	0;
$L__BB1_9:
	add.f32 	%f372, %f367, %f367;
$L__BB1_10:
	ld.param.u64 	%rd47, [_Z8sgemmSHMPfS_S_i_param_2];
	cvta.to.global.u64 	%rd38, %rd47;
	mad.lo.s32 	%r88, %r31, %r2, %r4;
	mul.wide.s32 	%rd39, %r88, 4;
	add.s64 	%rd40, %rd38, %rd39;
	ld.global.f32 	%f364, [%rd40];
	fma.rn.f32 	%f365, %f364, 0f40000000, %f372;
	st.global.f32 	[%rd40], %f365;
	ret;

}


// ===== COMPILED SASS (sm_100) =====

	.target	sm_100

	.elftype	@"ET_EXEC"


//--------------------- .note.nv.tkinfo           --------------------------
	.section	.note.nv.tkinfo,"",@"SHT_NOTE"
	.sectionflags	@"SHF_NOTE_NV_TKINFO"
	.tkinfo
        /*0018*/ 	.word	0x00000002
        /*0030*/ 	.string	""
        /*0030*/ 	.string	"ptxas"
        /*0030*/ 	.string	"Cuda compilation tools, release 13.0, V13.0.88"
        /*0030*/ 	.string	"Build cuda_13.0.r13.0/compiler.36424714_0"
        /*0030*/ 	.string	"-arch sm_100 -m 64 "



//--------------------- .note.nv.cuinfo           --------------------------
	.section	.note.nv.cuinfo,"",@"SHT_NOTE"
	.sectionflags	@"SHF_NOTE_NV_CUINFO"
        /*0018*/ 	.short	0x0002
        /*001a*/ 	.short	0x0064
        /*001c*/ 	.short	0x0082
	.zero		2


//--------------------- .nv.info                  --------------------------
	.section	.nv.info,"",@"SHT_CUDA_INFO"
	.align	4


	//----- nvinfo : EIATTR_REGCOUNT
	.align		4
        /*0000*/ 	.byte	0x04, 0x2f
        /*0002*/ 	.short	(.L_1 - .L_0)
	.align		4
.L_0:
        /*0004*/ 	.word	index@(_Z10sgemmNaivePfS_S_i)
        /*0008*/ 	.word	0x0000001e


	//----- nvinfo : EIATTR_FRAME_SIZE
	.align		4
.L_1:
        /*000c*/ 	.byte	0x04, 0x11
        /*000e*/ 	.short	(.L_3 - .L_2)
	.align		4
.L_2:
        /*0010*/ 	.word	index@(_Z10sgemmNaivePfS_S_i)
        /*0014*/ 	.word	0x00000000


	//----- nvinfo : EIATTR_REGCOUNT
	.align		4
.L_3:
        /*0018*/ 	.byte	0x04, 0x2f
        /*001a*/ 	.short	(.L_5 - .L_4)
	.align		4
.L_4:
        /*001c*/ 	.word	index@(_Z8sgemmSHMPfS_S_i)
        /*0020*/ 	.word	0x00000028


	//----- nvinfo : EIATTR_FRAME_SIZE
	.align		4
.L_5:
        /*0024*/ 	.byte	0x04, 0x11
        /*0026*/ 	.short	(.L_7 - .L_6)
	.align		4
.L_6:
        /*0028*/ 	.word	index@(_Z8sgemmSHMPfS_S_i)
        /*002c*/ 	.word	0x00000000


	//----- nvinfo : EIATTR_MIN_STACK_SIZE
	.align		4
.L_7:
        /*0030*/ 	.byte	0x04, 0x12
        /*0032*/ 	.short	(.L_9 - .L_8)
	.align		4
.L_8:
        /*0034*/ 	.word	index@(_Z8sgemmSHMPfS_S_i)
        /*0038*/ 	.word	0x00000000


	//----- nvinfo : EIATTR_MIN_STACK_SIZE
	.align		4
.L_9:
        /*003c*/ 	.byte	0x04, 0x12
        /*003e*/ 	.short	(.L_11 - .L_10)
	.align		4
.L_10:
        /*0040*/ 	.word	index@(_Z10sgemmNaivePfS_S_i)
        /*0044*/ 	.word	0x00000000
.L_11:


//--------------------- .nv.compat                --------------------------
	.section	.nv.compat,"",@"SHT_CUDA_COMPAT_INFO"
	.align	4
        /*0000*/ 	.byte	0x02, 0x09, 0x00, 0x00, 0x02, 0x02, 0x01, 0x00, 0x02, 0x05, 0x05, 0x00, 0x03, 0x07, 0x01, 0x01
        /*0010*/ 	.byte	0x02, 0x03, 0x00, 0x00, 0x02, 0x06, 0x01, 0x00, 0x04, 0x0b, 0x08, 0x00, 0x09, 0x00, 0x00, 0x00
        /*0020*/ 	.byte	0x00, 0x00, 0x00, 0x00


//--------------------- .nv.info._Z8sgemmSHMPfS_S_i --------------------------
	.section	.nv.info._Z8sgemmSHMPfS_S_i,"",@"SHT_CUDA_INFO"
	.sectionflags	@""
	.align	4


	//----- nvinfo : EIATTR_CUDA_API_VERSION
	.align		4
        /*0000*/ 	.byte	0x04, 0x37
        /*0002*/ 	.short	(.L_13 - .L_12)
.L_12:
        /*0004*/ 	.word	0x00000082


	//----- nvinfo : EIATTR_KPARAM_INFO
	.align		4
.L_13:
        /*0008*/ 	.byte	0x04, 0x17
        /*000a*/ 	.short	(.L_15 - .L_14)
.L_14:
        /*000c*/ 	.word	0x00000000
        /*0010*/ 	.short	0x0003
        /*0012*/ 	.short	0x0018
        /*0014*/ 	.byte	0x00, 0xf0, 0x11, 0x00


	//----- nvinfo : EIATTR_KPARAM_INFO
	.align		4
.L_15:
        /*0018*/ 	.byte	0x04, 0x17
        /*001a*/ 	.short	(.L_17 - .L_16)
.L_16:
        /*001c*/ 	.word	0x00000000
        /*0020*/ 	.short	0x0002
        /*0022*/ 	.short	0x0010
        /*0024*/ 	.byte	0x00, 0xf5, 0x21, 0x00


	//----- nvinfo : EIATTR_KPARAM_INFO
	.align		4
.L_17:
        /*0028*/ 	.byte	0x04, 0x17
        /*002a*/ 	.short	(.L_19 - .L_18)
.L_18:
        /*002c*/ 	.word	0x00000000
        /*0030*/ 	.short	0x0001
        /*0032*/ 	.short	0x0008
        /*0034*/ 	.byte	0x00, 0xf5, 0x21, 0x00


	//----- nvinfo : EIATTR_KPARAM_INFO
	.align		4
.L_19:
        /*0038*/ 	.byte	0x04, 0x17
        /*003a*/ 	.short	(.L_21 - .L_20)
.L_20:
        /*003c*/ 	.word	0x00000000
        /*0040*/ 	.short	0x0000
        /*0042*/ 	.short	0x0000
        /*0044*/ 	.byte	0x00, 0xf5, 0x21, 0x00


	//----- nvinfo : EIATTR_SPARSE_MMA_MASK
	.align		4
.L_21:
        /*0048*/ 	.byte	0x03, 0x50
        /*004a*/ 	.short	0x0000


	//----- nvinfo : EIATTR_MAXREG_COUNT
	.align		4
        /*004c*/ 	.byte	0x03, 0x1b
        /*004e*/ 	.short	0x00ff


	//----- nvinfo : EIATTR_NUM_BARRIERS
	.align		4
        /*0050*/ 	.byte	0x02, 0x4c
        /*0052*/ 	.byte	0x01
	.zero		1


	//----- nvinfo : EIATTR_MERCURY_ISA_VERSION
	.align		4
        /*0054*/ 	.byte	0x03, 0x5f
        /*0056*/ 	.short	0x0101


	//----- nvinfo : EIATTR_VRC_CTA_INIT_COUNT
	.align		4
        /*0058*/ 	.byte	0x02, 0x4a
	.zero		1
	.zero		1


	//----- nvinfo : EIATTR_EXIT_INSTR_OFFSETS
	.align		4
        /*005c*/ 	.byte	0x04, 0x1c
        /*005e*/ 	.short	(.L_23 - .L_22)


	//   ....[0]....
.L_22:
        /*0060*/ 	.word	0x00001920


	//----- nvinfo : EIATTR_CBANK_PARAM_SIZE
	.align		4
.L_23:
        /*0064*/ 	.byte	0x03, 0x19
        /*0066*/ 	.short	0x001c


	//----- nvinfo : EIATTR_PARAM_CBANK
	.align		4
        /*0068*/ 	.byte	0x04, 0x0a
        /*006a*/ 	.short	(.L_25 - .L_24)
	.align		4
.L_24:
        /*006c*/ 	.word	index@(.nv.constant0._Z8sgemmSHMPfS_S_i)
        /*0070*/ 	.short	0x0380
        /*0072*/ 	.short	0x001c


	//----- nvinfo : EIATTR_SW_WAR
	.align		4
.L_25:
        /*0074*/ 	.byte	0x04, 0x36
        /*0076*/ 	.short	(.L_27 - .L_26)
.L_26:
        /*0078*/ 	.word	0x00000008
.L_27:


//--------------------- .nv.info._Z10sgemmNaivePfS_S_i --------------------------
	.section	.nv.info._Z10sgemmNaivePfS_S_i,"",@"SHT_CUDA_INFO"
	.sectionflags	@""
	.align	4


	//----- nvinfo : EIATTR_CUDA_API_VERSION
	.align		4
        /*0000*/ 	.byte	0x04, 0x37
        /*0002*/ 	.short	(.L_29 - .L_28)
.L_28:
        /*0004*/ 	.word	0x00000082


	//----- nvinfo : EIATTR_KPARAM_INFO
	.align		4
.L_29:
        /*0008*/ 	.byte	0x04, 0x17
        /*000a*/ 	.short	(.L_31 - .L_30)
.L_30:
        /*000c*/ 	.word	0x00000000
        /*0010*/ 	.short	0x0003
        /*0012*/ 	.short	0x0018
        /*0014*/ 	.byte	0x00, 0xf0, 0x11, 0x00


	//----- nvinfo : EIATTR_KPARAM_INFO
	.align		4
.L_31:
        /*0018*/ 	.byte	0x04, 0x17
        /*001a*/ 	.short	(.L_33 - .L_32)
.L_32:
        /*001c*/ 	.word	0x00000000
        /*0020*/ 	.short	0x0002
        /*0022*/ 	.short	0x0010
        /*0024*/ 	.byte	0x00, 0xf5, 0x21, 0x00


	//----- nvinfo : EIATTR_KPARAM_INFO
	.align		4
.L_33:
        /*0028*/ 	.byte	0x04, 0x17
        /*002a*/ 	.short	(.L_35 - .L_34)
.L_34:
        /*002c*/ 	.word	0x00000000
        /*0030*/ 	.short	0x0001
        /*0032*/ 	.short	0x0008
        /*0034*/ 	.byte	0x00, 0xf5, 0x21, 0x00


	//----- nvinfo : EIATTR_KPARAM_INFO
	.align		4
.L_35:
        /*0038*/ 	.byte	0x04, 0x17
        /*003a*/ 	.short	(.L_37 - .L_36)
.L_36:
        /*003c*/ 	.word	0x00000000
        /*0040*/ 	.short	0x0000
        /*0042*/ 	.short	0x0000
        /*0044*/ 	.byte	0x00, 0xf5, 0x21, 0x00


	//----- nvinfo : EIATTR_SPARSE_MMA_MASK
	.align		4
.L_37:
        /*0048*/ 	.byte	0x03, 0x50
        /*004a*/ 	.short	0x0000


	//----- nvinfo : EIATTR_MAXREG_COUNT
	.align		4
        /*004c*/ 	.byte	0x03, 0x1b
        /*004e*/ 	.short	0x00ff


	//----- nvinfo : EIATTR_MERCURY_ISA_VERSION
	.align		4
        /*0050*/ 	.byte	0x03, 0x5f
        /*0052*/ 	.short	0x0101


	//----- nvinfo : EIATTR_VRC_CTA_INIT_COUNT
	.align		4
        /*0054*/ 	.byte	0x02, 0x4a
	.zero		1
	.zero		1


	//----- nvinfo : EIATTR_EXIT_INSTR_OFFSETS
	.align		4
        /*0058*/ 	.byte	0x04, 0x1c
        /*005a*/ 	.short	(.L_39 - .L_38)


	//   ....[0]....
.L_38:
        /*005c*/ 	.word	0x00000ae0


	//----- nvinfo : EIATTR_CBANK_PARAM_SIZE
	.align		4
.L_39:
        /*0060*/ 	.byte	0x03, 0x19
        /*0062*/ 	.short	0x001c


	//----- nvinfo : EIATTR_PARAM_CBANK
	.align		4
        /*0064*/ 	.byte	0x04, 0x0a
        /*0066*/ 	.short	(.L_41 - .L_40)
	.align		4
.L_40:
        /*0068*/ 	.word	index@(.nv.constant0._Z10sgemmNaivePfS_S_i)
        /*006c*/ 	.short	0x0380
        /*006e*/ 	.short	0x001c


	//----- nvinfo : EIATTR_SW_WAR
	.align		4
.L_41:
        /*0070*/ 	.byte	0x04, 0x36
        /*0072*/ 	.short	(.L_43 - .L_42)
.L_42:
        /*0074*/ 	.word	0x00000008
.L_43:


//--------------------- .nv.callgraph             --------------------------
	.section	.nv.callgraph,"",@"SHT_CUDA_CALLGRAPH"
	.align	4
	.sectionentsize	8
	.align		4
        /*0000*/ 	.word	0x00000000
	.align		4
        /*0004*/ 	.word	0xffffffff
	.align		4
        /*0008*/ 	.word	0x00000000
	.align		4
        /*000c*/ 	.word	0xfffffffe
	.align		4
        /*0010*/ 	.word	0x00000000
	.align		4
        /*0014*/ 	.word	0xfffffffd
	.align		4
        /*0018*/ 	.word	0x00000000
	.align		4
        /*001c*/ 	.word	0xfffffffc


//--------------------- .text._Z8sgemmSHMPfS_S_i  --------------------------
	.section	.text._Z8sgemmSHMPfS_S_i,"ax",@progbits
	.align	128
        .global         _Z8sgemmSHMPfS_S_i
        .type           _Z8sgemmSHMPfS_S_i,@function
        .size           _Z8sgemmSHMPfS_S_i,(.L_x_12 - _Z8sgemmSHMPfS_S_i)
        .other          _Z8sgemmSHMPfS_S_i,@"STO_CUDA_ENTRY STV_DEFAULT"
_Z8sgemmSHMPfS_S_i:
.text._Z8sgemmSHMPfS_S_i:
[----:B------:R-:W-:Y:S08]  /*0000*/  LDC R1, c[0x0][0x37c] ;  /* 0x0000df00ff017b82 */ /* 0x000ff00000000800 */
[----:B------:R-:W0:Y:S01]  /*0010*/  LDC R4, c[0x0][0x398] ;  /* 0x0000e600ff047b82 */ /* 0x000e220000000800 */
[----:B------:R-:W1:Y:S01]  /*0020*/  S2R R3, SR_TID.Y ;  /* 0x0000000000037919 */ /* 0x000e620000002200 */
[----:B------:R-:W2:Y:S01]  /*0030*/  LDCU.64 UR8, c[0x0][0x358] ;  /* 0x00006b00ff0877ac */ /* 0x000ea20008000a00 */
[----:B------:R-:W-:Y:S01]  /*0040*/  HFMA2 R33, -RZ, RZ, 0, 0 ;  /* 0x00000000ff217431 */ /* 0x000fe200000001ff */
[----:B------:R-:W3:Y:S04]  /*0050*/  S2R R2, SR_TID.X ;  /* 0x0000000000027919 */ /* 0x000ee80000002100 */
[----:B------:R-:W1:Y:S08]  /*0060*/  LDC R0, c[0x0][0x364] ;  /* 0x0000d900ff007b82 */ /* 0x000e700000000800 */
[----:B------:R-:W1:Y:S08]  /*0070*/  S2UR UR4, SR_CTAID.Y ;  /* 0x00000000000479c3 */ /* 0x000e700000002600 */
[----:B------:R-:W3:Y:S01]  /*0080*/  S2UR UR5, SR_CTAID.X ;  /* 0x00000000000579c3 */ /* 0x000ee20000002500 */
[----:B0-----:R-:W-:-:S02]  /*0090*/  ISETP.GE.AND P0, PT, R4, 0x10, PT ;  /* 0x000000100400780c */ /* 0x001fc40003f06270 */
[----:B------:R-:W-:-:S04]  /*00a0*/  SHF.R.S32.HI R5, RZ, 0x1f, R4 ;  /* 0x0000001fff057819 */ /* 0x000fc80000011404 */
[----:B------:R-:W-:Y:S01]  /*00b0*/  LEA.HI R5, R5, R4, RZ, 0x4 ;  /* 0x0000000405057211 */ /* 0x000fe200078f20ff */
[----:B------:R-:W3:Y:S01]  /*00c0*/  LDC R21, c[0x0][0x360] ;  /* 0x0000d800ff157b82 */ /* 0x000ee20000000800 */
[----:B-1----:R-:W-:Y:S02]  /*00d0*/  IMAD R23, R0, UR4, R3 ;  /* 0x0000000400177c24 */ /* 0x002fe4000f8e0203 */
[----:B---3--:R-:W-:-:S03]  /*00e0*/  IMAD R21, R21, UR5, R2 ;  /* 0x0000000515157c24 */ /* 0x008fc6000f8e0202 */
[----:B--2---:R-:W-:Y:S05]  /*00f0*/  @!P0 BRA `(.L_x_0) ;  /* 0x0000001400f08947 */ /* 0x004fea0003800000 */
[----:B------:R-:W0:Y:S01]  /*0100*/  S2UR UR6, SR_CgaCtaId ;  /* 0x00000000000679c3 */ /* 0x000e220000008800 */
[----:B------:R-:W-:Y:S01]  /*0110*/  SHF.R.S32.HI R28, RZ, 0x4, R5 ;  /* 0x00000004ff1c7819 */ /* 0x000fe20000011405 */
[----:B------:R-:W-:Y:S01]  /*0120*/  UMOV UR4, 0x400 ;  /* 0x0000040000047882 */ /* 0x000fe20000000000 */
[----:B------:R-:W-:Y:S01]  /*0130*/  IMAD R7, R23, R4, R2 ;  /* 0x0000000417077224 */ /* 0x000fe200078e0202 */
[----:B------:R-:W-:Y:S02]  /*0140*/  MOV R33, RZ ;  /* 0x000000ff00217202 */ /* 0x000fe40000000f00 */
[----:B------:R-:W-:-:S04]  /*0150*/  IADD3 R0, PT, PT, R28, -0x1, RZ ;  /* 0xffffffff1c007810 */ /* 0x000fc80007ffe0ff */
[----:B------:R-:W-:Y:S02]  /*0160*/  ISETP.GE.U32.AND P0, PT, R0, 0x3, PT ;  /* 0x000000030000780c */ /* 0x000fe40003f06070 */
[----:B------:R-:W-:Y:S01]  /*0170*/  MOV R0, RZ ;  /* 0x000000ff00007202 */ /* 0x000fe20000000f00 */
[----:B0-----:R-:W-:-:S06]  /*0180*/  ULEA UR5, UR6, UR4, 0x18 ;  /* 0x0000000406057291 */ /* 0x001fcc000f8ec0ff */
[----:B------:R-:W-:-:S04]  /*0190*/  LEA R5, R3, UR5, 0x6 ;  /* 0x0000000503057c11 */ /* 0x000fc8000f8e30ff */
[----:B------:R-:W-:Y:S05]  /*01a0*/  @!P0 BRA `(.L_x_1) ;  /* 0x0000000c00348947 */ /* 0x000fea0003800000 */
[----:B------:R-:W-:Y:S01]  /*01b0*/  UIADD3 UR5, UPT, UPT, UR4, 0x400, URZ ;  /* 0x0000040004057890 */ /* 0x000fe2000fffe0ff */
[C---:B------:R-:W-:Y:S01]  /*01c0*/  IADD3 R31, PT, PT, R3.reuse, 0x30, RZ ;  /* 0x00000030031f7810 */ /* 0x040fe20007ffe0ff */
[CCC-:B------:R-:W-:Y:S01]  /*01d0*/  IMAD R25, R3.reuse, R4.reuse, R21.reuse ;  /* 0x0000000403197224 */ /* 0x1c0fe200078e0215 */
[C---:B------:R-:W-:Y:S01]  /*01e0*/  IADD3 R29, PT, PT, R3.reuse, 0x20, RZ ;  /* 0x00000020031d7810 */ /* 0x040fe20007ffe0ff */
[----:B------:R-:W-:Y:S01]  /*01f0*/  ULEA UR5, UR6, UR5, 0x18 ;  /* 0x0000000506057291 */ /* 0x000fe2000f8ec0ff */
[----:B------:R-:W-:Y:S01]  /*0200*/  IADD3 R27, PT, PT, R3, 0x10, RZ ;  /* 0x00000010031b7810 */ /* 0x000fe20007ffe0ff */
[-CC-:B------:R-:W-:Y:S01]  /*0210*/  IMAD R31, R31, R4.reuse, R21.reuse ;  /* 0x000000041f1f7224 */ /* 0x180fe200078e0215 */
[----:B------:R-:W-:Y:S01]  /*0220*/  LOP3.LUT R0, R28, 0x7fffffc, RZ, 0xc0, !PT ;  /* 0x07fffffc1c007812 */ /* 0x000fe200078ec0ff */
[-CC-:B------:R-:W-:Y:S01]  /*0230*/  IMAD R29, R29, R4.reuse, R21.reuse ;  /* 0x000000041d1d7224 */ /* 0x180fe200078e0215 */
[----:B------:R-:W-:Y:S01]  /*0240*/  IADD3 R24, PT, PT, R7, 0x20, RZ ;  /* 0x0000002007187810 */ /* 0x000fe20007ffe0ff */
[----:B------:R-:W-:Y:S01]  /*0250*/  IMAD R27, R27, R4, R21 ;  /* 0x000000041b1b7224 */ /* 0x000fe200078e0215 */
[----:B------:R-:W-:-:S02]  /*0260*/  LEA R20, R2, UR5, 0x2 ;  /* 0x0000000502147c11 */ /* 0x000fc4000f8e10ff */
[----:B------:R-:W-:Y:S02]  /*0270*/  MOV R33, RZ ;  /* 0x000000ff00217202 */ /* 0x000fe40000000f00 */
[----:B------:R-:W-:Y:S02]  /*0280*/  LEA R22, R2, R5, 0x2 ;  /* 0x0000000502167211 */ /* 0x000fe400078e10ff */
[----:B------:R-:W-:Y:S02]  /*0290*/  IADD3 R26, PT, PT, -R0, RZ, RZ ;  /* 0x000000ff001a7210 */ /* 0x000fe40007ffe1ff */
[----:B------:R-:W-:-:S07]  /*02a0*/  LEA R6, R3, R20, 0x6 ;  /* 0x0000001403067211 */ /* 0x000fce00078e30ff */
.L_x_2:
[----:B------:R-:W0:Y:S01]  /*02b0*/  LDC.64 R18, c[0x0][0x380] ;  /* 0x0000e000ff127b82 */ /* 0x000e220000000a00 */
[----:B------:R-:W-:-:S07]  /*02c0*/  IADD3 R11, PT, PT, R24, -0x20, RZ ;  /* 0xffffffe0180b7810 */ /* 0x000fce0007ffe0ff */
[----:B------:R-:W1:Y:S01]  /*02d0*/  LDC.64 R16, c[0x0][0x388] ;  /* 0x0000e200ff107b82 */ /* 0x000e620000000a00 */
[----:B0-----:R-:W-:-:S06]  /*02e0*/  IMAD.WIDE.U32 R10, R11, 0x4, R18 ;  /* 0x000000040b0a7825 */ /* 0x001fcc00078e0012 */
[----:B------:R-:W2:Y:S01]  /*02f0*/  LDG.E R11, desc[UR8][R10.64] ;  /* 0x000000080a0b7981 */ /* 0x000ea2000c1e1900 */
[----:B-1----:R-:W-:-:S05]  /*0300*/  IMAD.WIDE.U32 R8, R25, 0x4, R16 ;  /* 0x0000000419087825 */ /* 0x002fca00078e0010 */
[----:B------:R-:W3:Y:S04]  /*0310*/  LDG.E R37, desc[UR8][R8.64] ;  /* 0x0000000808257981 */ /* 0x000ee8000c1e1900 */
[----:B--2---:R-:W-:Y:S04]  /*0320*/  STS [R22], R11 ;  /* 0x0000000b16007388 */ /* 0x004fe80000000800 */
[----:B---3--:R-:W-:Y:S01]  /*0330*/  STS [R6], R37 ;  /* 0x0000002506007388 */ /* 0x008fe20000000800 */
[----:B------:R-:W-:Y:S06]  /*0340*/  BAR.SYNC.DEFER_BLOCKING 0x0 ;  /* 0x0000000000007b1d */ /* 0x000fec0000010000 */
[----:B------:R-:W-:Y:S04]  /*0350*/  LDS R30, [R20] ;  /* 0x00000000141e7984 */ /* 0x000fe80000000800 */
[----:B------:R-:W0:Y:S04]  /*0360*/  LDS.128 R12, [R5] ;  /* 0x00000000050c7984 */ /* 0x000e280000000c00 */
[----:B------:R-:W1:Y:S04]  /*0370*/  LDS R32, [R20+0x40] ;  /* 0x0000400014207984 */ /* 0x000e680000000800 */
[----:B------:R-:W2:Y:S04]  /*0380*/  LDS R35, [R20+0x80] ;  /* 0x0000800014237984 */ /* 0x000ea80000000800 */
[----:B------:R-:W-:Y:S04]  /*0390*/  LDS.128 R8, [R5+0x10] ;  /* 0x0000100005087984 */ /* 0x000fe80000000c00 */
[----:B------:R-:W-:Y:S01]  /*03a0*/  LDS R37, [R20+0x380] ;  /* 0x0003800014257984 */ /* 0x000fe20000000800 */
[----:B0-----:R-:W-:-:S03]  /*03b0*/  FFMA R30, R12, R30, R33 ;  /* 0x0000001e0c1e7223 */ /* 0x001fc60000000021 */
[----:B------:R-:W0:Y:S01]  /*03c0*/  LDS R12, [R20+0xc0] ;  /* 0x0000c000140c7984 */ /* 0x000e220000000800 */
[----:B-1----:R-:W-:-:S03]  /*03d0*/  FFMA R32, R32, R13, R30 ;  /* 0x0000000d20207223 */ /* 0x002fc6000000001e */
[----:B------:R-:W1:Y:S04]  /*03e0*/  LDS R13, [R20+0x100] ;  /* 0x00010000140d7984 */ /* 0x000e680000000800 */
[----:B------:R-:W3:Y:S04]  /*03f0*/  LDS R30, [R20+0x140] ;  /* 0x00014000141e7984 */ /* 0x000ee80000000800 */
[----:B------:R-:W4:Y:S01]  /*0400*/  LDS R33, [R20+0x180] ;  /* 0x0001800014217984 */ /* 0x000f220000000800 */
[----:B--2---:R-:W-:-:S04]  /*0410*/  FFMA R35, R35, R14, R32 ;  /* 0x0000000e23237223 */ /* 0x004fc80000000020 */
[----:B0-----:R-:W-:Y:S02]  /*0420*/  FFMA R15, R12, R15, R35 ;  /* 0x0000000f0c0f7223 */ /* 0x001fe40000000023 */
[----:B------:R-:W-:Y:S02]  /*0430*/  LDS R35, [R20+0x240] ;  /* 0x0002400014237984 */ /* 0x000fe40000000800 */
[----:B-1----:R-:W-:Y:S02]  /*0440*/  FFMA R13, R8, R13, R15 ;  /* 0x0000000d080d7223 */ /* 0x002fe4000000000f */
[----:B------:R-:W0:Y:S02]  /*0450*/  LDS R8, [R20+0x1c0] ;  /* 0x0001c00014087984 */ /* 0x000e240000000800 */
[----:B---3--:R-:W-:Y:S02]  /*0460*/  FFMA R30, R30, R9, R13 ;  /* 0x000000091e1e7223 */ /* 0x008fe4000000000d */
[----:B------:R-:W-:Y:S04]  /*0470*/  LDS R9, [R20+0x200] ;  /* 0x0002000014097984 */ /* 0x000fe80000000800 */
[----:B------:R-:W1:Y:S01]  /*0480*/  LDS.128 R12, [R5+0x20] ;  /* 0x00002000050c7984 */ /* 0x000e620000000c00 */
[----:B----4-:R-:W-:-:S03]  /*0490*/  FFMA R33, R33, R10, R30 ;  /* 0x0000000a21217223 */ /* 0x010fc6000000001e */
[----:B------:R-:W2:Y:S04]  /*04a0*/  LDS R30, [R20+0x280] ;  /* 0x00028000141e7984 */ /* 0x000ea80000000800 */
[----:B------:R-:W3:Y:S01]  /*04b0*/  LDS R10, [R20+0x2c0] ;  /* 0x0002c000140a7984 */ /* 0x000ee20000000800 */
[----:B0-----:R-:W-:-:S03]  /*04c0*/  FFMA R11, R8, R11, R33 ;  /* 0x0000000b080b7223 */ /* 0x001fc60000000021 */
[----:B------:R-:W-:Y:S01]  /*04d0*/  LDS R8, [R20+0x340] ;  /* 0x0003400014087984 */ /* 0x000fe20000000800 */
[----:B-1----:R-:W-:-:S03]  /*04e0*/  FFMA R12, R12, R9, R11 ;  /* 0x000000090c0c7223 */ /* 0x002fc6000000000b */
[----:B------:R-:W-:Y:S01]  /*04f0*/  LDS R9, [R20+0x300] ;  /* 0x0003000014097984 */ /* 0x000fe20000000800 */
[----:B------:R-:W-:-:S04]  /*0500*/  FFMA R13, R35, R13, R12 ;  /* 0x0000000d230d7223 */ /* 0x000fc8000000000c */
[----:B--2---:R-:W-:Y:S02]  /*0510*/  FFMA R13, R30, R14, R13 ;  /* 0x0000000e1e0d7223 */ /* 0x004fe4000000000d */
[----:B------:R-:W-:Y:S02]  /*0520*/  LDS R30, [R20+0x3c0] ;  /* 0x0003c000141e7984 */ /* 0x000fe40000000800 */
[----:B---3--:R-:W-:Y:S02]  /*0530*/  FFMA R11, R10, R15, R13 ;  /* 0x0000000f0a0b7223 */ /* 0x008fe4000000000d */
[----:B------:R-:W0:Y:S01]  /*0540*/  LDS.128 R12, [R5+0x30] ;  /* 0x00003000050c7984 */ /* 0x000e220000000c00 */
[----:B------:R-:W-:Y:S01]  /*0550*/  IADD3 R33, PT, PT, R24, -0x10, RZ ;  /* 0xfffffff018217810 */ /* 0x000fe20007ffe0ff */
[----:B------:R-:W-:Y:S01]  /*0560*/  IMAD.WIDE.U32 R34, R27, 0x4, R16 ;  /* 0x000000041b227825 */ /* 0x000fe200078e0010 */
[----:B------:R-:W-:Y:S03]  /*0570*/  BAR.SYNC.DEFER_BLOCKING 0x0 ;  /* 0x0000000000007b1d */ /* 0x000fe60000010000 */
[----:B------:R-:W-:-:S06]  /*0580*/  IMAD.WIDE.U32 R32, R33, 0x4, R18 ;  /* 0x0000000421207825 */ /* 0x000fcc00078e0012 */
[----:B------:R-:W2:Y:S04]  /*0590*/  LDG.E R32, desc[UR8][R32.64] ;  /* 0x0000000820207981 */ /* 0x000ea8000c1e1900 */
[----:B------:R-:W3:Y:S01]  /*05a0*/  LDG.E R35, desc[UR8][R34.64] ;  /* 0x0000000822237981 */ /* 0x000ee2000c1e1900 */
[----:B0-----:R-:W-:-:S04]  /*05b0*/  FFMA R9, R12, R9, R11 ;  /* 0x000000090c097223 */ /* 0x001fc8000000000b */
[----:B------:R-:W-:-:S04]  /*05c0*/  FFMA R13, R8, R13, R9 ;  /* 0x0000000d080d7223 */ /* 0x000fc80000000009 */
[----:B------:R-:W-:-:S04]  /*05d0*/  FFMA R13, R37, R14, R13 ;  /* 0x0000000e250d7223 */ /* 0x000fc8000000000d */
[----:B------:R-:W-:Y:S01]  /*05e0*/  FFMA R13, R30, R15, R13 ;  /* 0x0000000f1e0d7223 */ /* 0x000fe2000000000d */
[----:B--2---:R-:W-:Y:S04]  /*05f0*/  STS [R22], R32 ;  /* 0x0000002016007388 */ /* 0x004fe80000000800 */
[----:B---3--:R-:W-:Y:S01]  /*0600*/  STS [R6], R35 ;  /* 0x0000002306007388 */ /* 0x008fe20000000800 */
[----:B------:R-:W-:Y:S06]  /*0610*/  BAR.SYNC.DEFER_BLOCKING 0x0 ;  /* 0x0000000000007b1d */ /* 0x000fec0000010000 */
[----:B------:R-:W-:Y:S04]  /*0620*/  LDS R12, [R20] ;  /* 0x00000000140c7984 */ /* 0x000fe80000000800 */
[----:B------:R-:W0:Y:S04]  /*0630*/  LDS.128 R8, [R5] ;  /* 0x0000000005087984 */ /* 0x000e280000000c00 */
[----:B------:R-:W1:Y:S04]  /*0640*/  LDS R36, [R20+0x40] ;  /* 0x0000400014247984 */ /* 0x000e680000000800 */
[----:B------:R-:W2:Y:S04]  /*0650*/  LDS R33, [R20+0x80] ;  /* 0x0000800014217984 */ /* 0x000ea80000000800 */
[----:B------:R-:W-:Y:S04]  /*0660*/  LDS R30, [R20+0x140] ;  /* 0x00014000141e7984 */ /* 0x000fe80000000800 */
[----:B------:R-:W-:Y:S04]  /*0670*/  LDS R35, [R20+0x180] ;  /* 0x0001800014237984 */ /* 0x000fe80000000800 */
[----:B------:R-:W-:Y:S01]  /*0680*/  LDS R37, [R20+0x380] ;  /* 0x0003800014257984 */ /* 0x000fe20000000800 */
[----:B0-----:R-:W-:-:S03]  /*0690*/  FFMA R13, R8, R12, R13 ;  /* 0x0000000c080d7223 */ /* 0x001fc6000000000d */
[----:B------:R-:W0:Y:S01]  /*06a0*/  LDS R8, [R20+0xc0] ;  /* 0x0000c00014087984 */ /* 0x000e220000000800 */
[----:B-1----:R-:W-:-:S03]  /*06b0*/  FFMA R36, R36, R9, R13 ;  /* 0x0000000924247223 */ /* 0x002fc6000000000d */
[----:B------:R-:W-:Y:S04]  /*06c0*/  LDS R9, [R20+0x100] ;  /* 0x0001000014097984 */ /* 0x000fe80000000800 */
[----:B------:R-:W1:Y:S01]  /*06d0*/  LDS.128 R12, [R5+0x10] ;  /* 0x00001000050c7984 */ /* 0x000e620000000c00 */
[----:B--2---:R-:W-:-:S04]  /*06e0*/  FFMA R33, R33, R10, R36 ;  /* 0x0000000a21217223 */ /* 0x004fc80000000024 */
[----:B0-----:R-:W-:Y:S02]  /*06f0*/  FFMA R11, R8, R11, R33 ;  /* 0x0000000b080b7223 */ /* 0x001fe40000000021 */
[----:B------:R-:W-:Y:S02]  /*0700*/  LDS R33, [R20+0x240] ;  /* 0x0002400014217984 */ /* 0x000fe40000000800 */
[----:B-1----:R-:W-:Y:S02]  /*0710*/  FFMA R9, R12, R9, R11 ;  /* 0x000000090c097223 */ /* 0x002fe4000000000b */
[----:B------:R-:W0:Y:S02]  /*0720*/  LDS R12, [R20+0x1c0] ;  /* 0x0001c000140c7984 */ /* 0x000e240000000800 */
[----:B------:R-:W-:Y:S02]  /*0730*/  FFMA R30, R30, R13, R9 ;  /* 0x0000000d1e1e7223 */ /* 0x000fe40000000009 */
[----:B------:R-:W-:Y:S04]  /*0740*/  LDS R13, [R20+0x200] ;  /* 0x00020000140d7984 */ /* 0x000fe80000000800 */
[----:B------:R-:W1:Y:S01]  /*0750*/  LDS.128 R8, [R5+0x20] ;  /* 0x0000200005087984 */ /* 0x000e620000000c00 */
[----:B------:R-:W-:-:S03]  /*0760*/  FFMA R35, R35, R14, R30 ;  /* 0x0000000e23237223 */ /* 0x000fc6000000001e */
[----:B------:R-:W2:Y:S04]  /*0770*/  LDS R30, [R20+0x280] ;  /* 0x00028000141e7984 */ /* 0x000ea80000000800 */
[----:B------:R-:W3:Y:S01]  /*0780*/  LDS R14, [R20+0x2c0] ;  /* 0x0002c000140e7984 */ /* 0x000ee20000000800 */
[----:B0-----:R-:W-:-:S04]  /*0790*/  FFMA R15, R12, R15, R35 ;  /* 0x0000000f0c0f7223 */ /* 0x001fc80000000023 */
[----:B-1----:R-:W-:-:S04]  /*07a0*/  FFMA R8, R8, R13, R15 ;  /* 0x0000000d08087223 */ /* 0x002fc8000000000f */
[----:B------:R-:W-:Y:S02]  /*07b0*/  FFMA R9, R33, R9, R8 ;  /* 0x0000000921097223 */ /* 0x000fe40000000008 */
[----:B------:R-:W-:Y:S02]  /*07c0*/  LDS R8, [R20+0x340] ;  /* 0x0003400014087984 */ /* 0x000fe40000000800 */
[----:B--2---:R-:W-:Y:S02]  /*07d0*/  FFMA R13, R30, R10, R9 ;  /* 0x0000000a1e0d7223 */ /* 0x004fe40000000009 */
[----:B------:R-:W-:Y:S02]  /*07e0*/  LDS R9, [R20+0x300] ;  /* 0x0003000014097984 */ /* 0x000fe40000000800 */
[----:B---3--:R-:W-:Y:S02]  /*07f0*/  FFMA R11, R14, R11, R13 ;  /* 0x0000000b0e0b7223 */ /* 0x008fe4000000000d */
[----:B------:R-:W-:Y:S04]  /*0800*/  LDS R30, [R20+0x3c0] ;  /* 0x0003c000141e7984 */ /* 0x000fe80000000800 */
[----:B------:R-:W0:Y:S01]  /*0810*/  LDS.128 R12, [R5+0x30] ;  /* 0x00003000050c7984 */ /* 0x000e220000000c00 */
[----:B------:R-:W-:Y:S01]  /*0820*/  IMAD.WIDE.U32 R32, R24, 0x4, R18 ;  /* 0x0000000418207825 */ /* 0x000fe200078e0012 */
[----:B------:R-:W-:Y:S03]  /*0830*/  BAR.SYNC.DEFER_BLOCKING 0x0 ;  /* 0x0000000000007b1d */ /* 0x000fe60000010000 */
[----:B------:R-:W-:-:S03]  /*0840*/  IMAD.WIDE.U32 R34, R29, 0x4, R16 ;  /* 0x000000041d227825 */ /* 0x000fc600078e0010 */
[----:B------:R-:W2:Y:S04]  /*0850*/  LDG.E R32, desc[UR8][R32.64] ;  /* 0x0000000820207981 */ /* 0x000ea8000c1e1900 */
[----:B------:R-:W3:Y:S01]  /*0860*/  LDG.E R35, desc[UR8][R34.64] ;  /* 0x0000000822237981 */ /* 0x000ee2000c1e1900 */
[----:B0-----:R-:W-:-:S04]  /*0870*/  FFMA R9, R12, R9, R11 ;  /* 0x000000090c097223 */ /* 0x001fc8000000000b */
[----:B------:R-:W-:-:S04]  /*0880*/  FFMA R13, R8, R13, R9 ;  /* 0x0000000d080d7223 */ /* 0x000fc80000000009 */
[----:B------:R-:W-:-:S04]  /*0890*/  FFMA R13, R37, R14, R13 ;  /* 0x0000000e250d7223 */ /* 0x000fc8000000000d */
[----:B------:R-:W-:Y:S01]  /*08a0*/  FFMA R13, R30, R15, R13 ;  /* 0x0000000f1e0d7223 */ /* 0x000fe2000000000d */
[----:B------:R-:W-:Y:S01]  /*08b0*/  IMAD.WIDE.U32 R16, R31, 0x4, R16 ;  /* 0x000000041f107825 */ /* 0x000fe200078e0010 */
[----:B--2---:R-:W-:Y:S04]  /*08c0*/  STS [R22], R32 ;  /* 0x0000002016007388 */ /* 0x004fe80000000800 */
[----:B---3--:R-:W-:Y:S01]  /*08d0*/  STS [R6], R35 ;  /* 0x0000002306007388 */ /* 0x008fe20000000800 */
[----:B------:R-:W-:Y:S06]  /*08e0*/  BAR.SYNC.DEFER_BLOCKING 0x0 ;  /* 0x0000000000007b1d */ /* 0x000fec0000010000 */
[----:B------:R-:W-:Y:S04]  /*08f0*/  LDS R12, [R20] ;  /* 0x00000000140c7984 */ /* 0x000fe80000000800 */
[----:B------:R-:W0:Y:S04]  /*0900*/  LDS.128 R8, [R5] ;  /* 0x0000000005087984 */ /* 0x000e280000000c00 */
[----:B------:R-:W1:Y:S04]  /*0910*/  LDS R36, [R20+0x40] ;  /* 0x0000400014247984 */ /* 0x000e680000000800 */
[----:B------:R-:W2:Y:S04]  /*0920*/  LDS R33, [R20+0x80] ;  /* 0x0000800014217984 */ /* 0x000ea80000000800 */
[----:B------:R-:W3:Y:S04]  /*0930*/  LDS R37, [R20+0xc0] ;  /* 0x0000c00014257984 */ /* 0x000ee80000000800 */
[----:B------:R-:W-:Y:S04]  /*0940*/  LDS R34, [R20+0x200] ;  /* 0x0002000014227984 */ /* 0x000fe80000000800 */
[----:B------:R-:W-:Y:S04]  /*0950*/  LDS R30, [R20+0x240] ;  /* 0x00024000141e7984 */ /* 0x000fe80000000800 */
[----:B------:R-:W-:Y:S01]  /*0960*/  LDS R35, [R20+0x380] ;  /* 0x0003800014237984 */ /* 0x000fe20000000800 */
[----:B0-----:R-:W-:-:S03]  /*0970*/  FFMA R13, R8, R12, R13 ;  /* 0x0000000c080d7223 */ /* 0x001fc6000000000d */
[----:B------:R-:W-:Y:S01]  /*0980*/  LDS R8, [R20+0x140] ;  /* 0x0001400014087984 */ /* 0x000fe20000000800 */
[----:B-1----:R-:W-:-:S03]  /*0990*/  FFMA R36, R36, R9, R13 ;  /* 0x0000000924247223 */ /* 0x002fc6000000000d */
[----:B------:R-:W-:Y:S04]  /*09a0*/  LDS R9, [R20+0x100] ;  /* 0x0001000014097984 */ /* 0x000fe80000000800 */
[----:B------:R-:W0:Y:S01]  /*09b0*/  LDS.128 R12, [R5+0x10] ;  /* 0x00001000050c7984 */ /* 0x000e220000000c00 */
[----:B--2---:R-:W-:-:S03]  /*09c0*/  FFMA R10, R33, R10, R36 ;  /* 0x0000000a210a7223 */ /* 0x004fc60000000024 */
[----:B------:R-:W1:Y:S01]  /*09d0*/  LDS R33, [R20+0x180] ;  /* 0x0001800014217984 */ /* 0x000e620000000800 */
[----:B---3--:R-:W-:-:S03]  /*09e0*/  FFMA R11, R37, R11, R10 ;  /* 0x0000000b250b7223 */ /* 0x008fc6000000000a */
[----:B------:R-:W-:Y:S01]  /*09f0*/  LDS R37, [R20+0x300] ;  /* 0x0003000014257984 */ /* 0x000fe20000000800 */
[----:B0-----:R-:W-:-:S03]  /*0a00*/  FFMA R9, R12, R9, R11 ;  /* 0x000000090c097223 */ /* 0x001fc6000000000b */
[----:B------:R-:W0:Y:S01]  /*0a10*/  LDS R12, [R20+0x1c0] ;  /* 0x0001c000140c7984 */ /* 0x000e220000000800 */
[----:B------:R-:W-:-:S03]  /*0a20*/  FFMA R32, R8, R13, R9 ;  /* 0x0000000d08207223 */ /* 0x000fc60000000009 */
[----:B------:R-:W2:Y:S04]  /*0a30*/  LDS.128 R8, [R5+0x20] ;  /* 0x0000200005087984 */ /* 0x000ea80000000c00 */
[----:B------:R-:W3:Y:S01]  /*0a40*/  LDS R13, [R20+0x280] ;  /* 0x00028000140d7984 */ /* 0x000ee20000000800 */
[----:B-1----:R-:W-:-:S03]  /*0a50*/  FFMA R33, R33, R14, R32 ;  /* 0x0000000e21217223 */ /* 0x002fc60000000020 */
[----:B------:R-:W-:Y:S01]  /*0a60*/  LDS R32, [R20+0x340] ;  /* 0x0003400014207984 */ /* 0x000fe20000000800 */
[----:B0-----:R-:W-:-:S04]  /*0a70*/  FFMA R15, R12, R15, R33 ;  /* 0x0000000f0c0f7223 */ /* 0x001fc80000000021 */
[----:B--2---:R-:W-:Y:S01]  /*0a80*/  FFMA R33, R8, R34, R15 ;  /* 0x0000002208217223 */ /* 0x004fe2000000000f */
[----:B------:R-:W-:-:S03]  /*0a90*/  IADD3 R15, PT, PT, R24, 0x10, RZ ;  /* 0x00000010180f7810 */ /* 0x000fc60007ffe0ff */
[----:B------:R-:W-:Y:S02]  /*0aa0*/  FFMA R30, R30, R9, R33 ;  /* 0x000000091e1e7223 */ /* 0x000fe40000000021 */
[----:B------:R-:W-:Y:S01]  /*0ab0*/  IMAD.WIDE.U32 R18, R15, 0x4, R18 ;  /* 0x000000040f127825 */ /* 0x000fe200078e0012 */
[----:B------:R-:W0:Y:S03]  /*0ac0*/  LDS R9, [R20+0x2c0] ;  /* 0x0002c00014097984 */ /* 0x000e260000000800 */
[----:B---3--:R-:W-:Y:S02]  /*0ad0*/  FFMA R10, R13, R10, R30 ;  /* 0x0000000a0d0a7223 */ /* 0x008fe4000000001e */
[----:B------:R-:W-:Y:S04]  /*0ae0*/  LDS R30, [R20+0x3c0] ;  /* 0x0003c000141e7984 */ /* 0x000fe80000000800 */
[----:B------:R-:W1:Y:S01]  /*0af0*/  LDS.128 R12, [R5+0x30] ;  /* 0x00003000050c7984 */ /* 0x000e620000000c00 */
[----:B------:R-:W-:Y:S06]  /*0b00*/  BAR.SYNC.DEFER_BLOCKING 0x0 ;  /* 0x0000000000007b1d */ /* 0x000fec0000010000 */
[----:B------:R-:W2:Y:S04]  /*0b10*/  LDG.E R19, desc[UR8][R18.64] ;  /* 0x0000000812137981 */ /* 0x000ea8000c1e1900 */
[----:B------:R0:W3:Y:S02]  /*0b20*/  LDG.E R16, desc[UR8][R16.64] ;  /* 0x0000000810107981 */ /* 0x0000e4000c1e1900 */
[----:B0-----:R-:W-:-:S04]  /*0b30*/  FFMA R17, R9, R11, R10 ;  /* 0x0000000b09117223 */ /* 0x001fc8000000000a */
[----:B-1----:R-:W-:-:S04]  /*0b40*/  FFMA R37, R12, R37, R17 ;  /* 0x000000250c257223 */ /* 0x002fc80000000011 */
[----:B------:R-:W-:-:S04]  /*0b50*/  FFMA R32, R32, R13, R37 ;  /* 0x0000000d20207223 */ /* 0x000fc80000000025 */
[----:B------:R-:W-:-:S04]  /*0b60*/  FFMA R35, R35, R14, R32 ;  /* 0x0000000e23237223 */ /* 0x000fc80000000020 */
[----:B------:R-:W-:Y:S01]  /*0b70*/  FFMA R17, R30, R15, R35 ;  /* 0x0000000f1e117223 */ /* 0x000fe20000000023 */
[----:B------:R-:W-:-:S04]  /*0b80*/  IADD3 R26, PT, PT, R26, 0x4, RZ ;  /* 0x000000041a1a7810 */ /* 0x000fc80007ffe0ff */
[----:B------:R-:W-:Y:S02]  /*0b90*/  ISETP.NE.AND P0, PT, R26, RZ, PT ;  /* 0x000000ff1a00720c */ /* 0x000fe40003f05270 */
[----:B------:R-:W-:Y:S02]  /*0ba0*/  IADD3 R24, PT, PT, R24, 0x40, RZ ;  /* 0x0000004018187810 */ /* 0x000fe40007ffe0ff */
[C---:B------:R-:W-:Y:S02]  /*0bb0*/  LEA R31, R4.reuse, R31, 0x6 ;  /* 0x0000001f041f7211 */ /* 0x040fe400078e30ff */
[C---:B------:R-:W-:Y:S02]  /*0bc0*/  LEA R29, R4.reuse, R29, 0x6 ;  /* 0x0000001d041d7211 */ /* 0x040fe400078e30ff */
[C---:B------:R-:W-:Y:S02]  /*0bd0*/  LEA R27, R4.reuse, R27, 0x6 ;  /* 0x0000001b041b7211 */ /* 0x040fe400078e30ff */
[----:B------:R-:W-:Y:S01]  /*0be0*/  LEA R25, R4, R25, 0x6 ;  /* 0x0000001904197211 */ /* 0x000fe200078e30ff */
        /* <DEDUP_REMOVED lines=9> */
[----:B------:R-:W4:Y:S04]  /*0c80*/  LDS.128 R12, [R5+0x10] ;  /* 0x00001000050c7984 */ /* 0x000f280000000c00 */
[----:B------:R-:W5:Y:S04]  /*0c90*/  LDS R30, [R20+0x140] ;  /* 0x00014000141e7984 */ /* 0x000f680000000800 */
[----:B------:R-:W5:Y:S01]  /*0ca0*/  LDS R37, [R20+0x180] ;  /* 0x0001800014257984 */ /* 0x000f620000000800 */
[----:B0-----:R-:W-:-:S03]  /*0cb0*/  FFMA R17, R8, R33, R17 ;  /* 0x0000002108117223 */ /* 0x001fc60000000011 */
[----:B------:R-:W0:Y:S01]  /*0cc0*/  LDS R8, [R20+0x1c0] ;  /* 0x0001c00014087984 */ /* 0x000e220000000800 */
[----:B-1----:R-:W-:-:S03]  /*0cd0*/  FFMA R9, R34, R9, R17 ;  /* 0x0000000922097223 */ /* 0x002fc60000000011 */
[----:B------:R-:W-:Y:S04]  /*0ce0*/  LDS R33, [R20+0x200] ;  /* 0x0002000014217984 */ /* 0x000fe80000000800 */
[----:B------:R-:W1:Y:S01]  /*0cf0*/  LDS.128 R16, [R5+0x20] ;  /* 0x0000200005107984 */ /* 0x000e620000000c00 */
[----:B--2---:R-:W-:-:S04]  /*0d00*/  FFMA R9, R36, R10, R9 ;  /* 0x0000000a24097223 */ /* 0x004fc80000000009 */
[----:B---3--:R-:W-:-:S04]  /*0d10*/  FFMA R9, R32, R11, R9 ;  /* 0x0000000b20097223 */ /* 0x008fc80000000009 */
[----:B----4-:R-:W-:Y:S02]  /*0d20*/  FFMA R9, R12, R35, R9 ;  /* 0x000000230c097223 */ /* 0x010fe40000000009 */
[----:B------:R-:W2:Y:S02]  /*0d30*/  LDS R12, [R20+0x240] ;  /* 0x00024000140c7984 */ /* 0x000ea40000000800 */
[----:B-----5:R-:W-:Y:S02]  /*0d40*/  FFMA R30, R30, R13, R9 ;  /* 0x0000000d1e1e7223 */ /* 0x020fe40000000009 */
[----:B------:R-:W3:Y:S02]  /*0d50*/  LDS R13, [R20+0x280] ;  /* 0x00028000140d7984 */ /* 0x000ee40000000800 */
[----:B------:R-:W-:Y:S02]  /*0d60*/  FFMA R37, R37, R14, R30 ;  /* 0x0000000e25257223 */ /* 0x000fe4000000001e */
[----:B------:R-:W4:Y:S04]  /*0d70*/  LDS R14, [R20+0x2c0] ;  /* 0x0002c000140e7984 */ /* 0x000f280000000800 */
[----:B------:R-:W-:Y:S01]  /*0d80*/  LDS R30, [R20+0x340] ;  /* 0x00034000141e7984 */ /* 0x000fe20000000800 */
[----:B0-----:R-:W-:-:S03]  /*0d90*/  FFMA R37, R8, R15, R37 ;  /* 0x0000000f08257223 */ /* 0x001fc60000000025 */
[----:B------:R-:W-:Y:S04]  /*0da0*/  LDS R15, [R20+0x300] ;  /* 0x00030000140f7984 */ /* 0x000fe80000000800 */
[----:B------:R-:W0:Y:S01]  /*0db0*/  LDS.128 R8, [R5+0x30] ;  /* 0x0000300005087984 */ /* 0x000e220000000c00 */
[----:B-1----:R-:W-:-:S03]  /*0dc0*/  FFMA R37, R16, R33, R37 ;  /* 0x0000002110257223 */ /* 0x002fc60000000025 */
[----:B------:R-:W1:Y:S04]  /*0dd0*/  LDS R33, [R20+0x380] ;  /* 0x0003800014217984 */ /* 0x000e680000000800 */
[----:B------:R-:W5:Y:S01]  /*0de0*/  LDS R16, [R20+0x3c0] ;  /* 0x0003c00014107984 */ /* 0x000f620000000800 */
[----:B--2---:R-:W-:-:S04]  /*0df0*/  FFMA R12, R12, R17, R37 ;  /* 0x000000110c0c7223 */ /* 0x004fc80000000025 */
[----:B---3--:R-:W-:-:S04]  /*0e00*/  FFMA R13, R13, R18, R12 ;  /* 0x000000120d0d7223 */ /* 0x008fc8000000000c */
[----:B----4-:R-:W-:-:S04]  /*0e10*/  FFMA R13, R14, R19, R13 ;  /* 0x000000130e0d7223 */ /* 0x010fc8000000000d */
[----:B0-----:R-:W-:-:S04]  /*0e20*/  FFMA R13, R8, R15, R13 ;  /* 0x0000000f080d7223 */ /* 0x001fc8000000000d */
[----:B------:R-:W-:-:S04]  /*0e30*/  FFMA R30, R30, R9, R13 ;  /* 0x000000091e1e7223 */ /* 0x000fc8000000000d */
[----:B-1----:R-:W-:-:S04]  /*0e40*/  FFMA R33, R33, R10, R30 ;  /* 0x0000000a21217223 */ /* 0x002fc8000000001e */
[----:B-----5:R-:W-:Y:S01]  /*0e50*/  FFMA R33, R16, R11, R33 ;  /* 0x0000000b10217223 */ /* 0x020fe20000000021 */
[----:B------:R-:W-:Y:S06]  /*0e60*/  BAR.SYNC.DEFER_BLOCKING 0x0 ;  /* 0x0000000000007b1d */ /* 0x000fec0000010000 */
[----:B------:R-:W-:Y:S05]  /*0e70*/  @P0 BRA `(.L_x_2) ;  /* 0xfffffff4000c0947 */ /* 0x000fea000383ffff */
.L_x_1:
[----:B------:R-:W-:-:S13]  /*0e80*/  LOP3.LUT P0, R6, R28, 0x3, RZ, 0xc0, !PT ;  /* 0x000000031c067812 */ /* 0x000fda000780c0ff */
[----:B------:R-:W-:Y:S05]  /*0e90*/  @!P0 BRA `(.L_x_3) ;  /* 0x0000000800848947 */ /* 0x000fea0003800000 */
[----:B------:R-:W-:Y:S02]  /*0ea0*/  ISETP.NE.AND P0, PT, R6, 0x1, PT ;  /* 0x000000010600780c */ /* 0x000fe40003f05270 */
[----:B------:R-:W-:-:S04]  /*0eb0*/  LOP3.LUT R28, R28, 0x1, RZ, 0xc0, !PT ;  /* 0x000000011c1c7812 */ /* 0x000fc800078ec0ff */
[----:B------:R-:W-:-:S07]  /*0ec0*/  ISETP.NE.U32.AND P1, PT, R28, 0x1, PT ;  /* 0x000000011c00780c */ /* 0x000fce0003f25070 */
[----:B------:R-:W-:Y:S06]  /*0ed0*/  @!P0 BRA `(.L_x_4) ;  /* 0x0000000400988947 */ /* 0x000fec0003800000 */
[----:B------:R-:W0:Y:S01]  /*0ee0*/  LDC.64 R16, c[0x0][0x380] ;  /* 0x0000e000ff107b82 */ /* 0x000e220000000a00 */
[C---:B------:R-:W-:Y:S02]  /*0ef0*/  LEA R18, R0.reuse, R3, 0x4 ;  /* 0x0000000300127211 */ /* 0x040fe400078e20ff */
[----:B------:R-:W-:-:S03]  /*0f00*/  LEA R19, R0, R7, 0x4 ;  /* 0x0000000700137211 */ /* 0x000fc600078e20ff */
[----:B------:R-:W-:Y:S02]  /*0f10*/  IMAD R13, R18, R4, R21 ;  /* 0x00000004120d7224 */ /* 0x000fe400078e0215 */
[----:B------:R-:W1:Y:S01]  /*0f20*/  LDC.64 R26, c[0x0][0x388] ;  /* 0x0000e200ff1a7b82 */ /* 0x000e620000000a00 */
[----:B0-----:R-:W-:-:S05]  /*0f30*/  IMAD.WIDE.U32 R8, R19, 0x4, R16 ;  /* 0x0000000413087825 */ /* 0x001fca00078e0010 */
[----:B------:R-:W2:Y:S01]  /*0f40*/  LDG.E R25, desc[UR8][R8.64] ;  /* 0x0000000808197981 */ /* 0x000ea2000c1e1900 */
[----:B-1----:R-:W-:-:S05]  /*0f50*/  IMAD.WIDE.U32 R12, R13, 0x4, R26 ;  /* 0x000000040d0c7825 */ /* 0x002fca00078e001a */
[----:B------:R-:W3:Y:S01]  /*0f60*/  LDG.E R31, desc[UR8][R12.64] ;  /* 0x000000080c1f7981 */ /* 0x000ee2000c1e1900 */
[----:B------:R-:W-:-:S04]  /*0f70*/  UIADD3 UR5, UPT, UPT, UR4, 0x400, URZ ;  /* 0x0000040004057890 */ /* 0x000fc8000fffe0ff */
[----:B------:R-:W-:Y:S01]  /*0f80*/  ULEA UR5, UR6, UR5, 0x18 ;  /* 0x0000000506057291 */ /* 0x000fe2000f8ec0ff */
[----:B------:R-:W-:-:S05]  /*0f90*/  LEA R32, R2, R5, 0x2 ;  /* 0x0000000502207211 */ /* 0x000fca00078e10ff */
[----:B------:R-:W-:-:S04]  /*0fa0*/  LEA R6, R2, UR5, 0x2 ;  /* 0x0000000502067c11 */ /* 0x000fc8000f8e10ff */
[----:B------:R-:W-:Y:S02]  /*0fb0*/  LEA R30, R3, R6, 0x6 ;  /* 0x00000006031e7211 */ /* 0x000fe400078e30ff */
[----:B------:R-:W-:Y:S01]  /*0fc0*/  IADD3 R18, PT, PT, R18, 0x10, RZ ;  /* 0x0000001012127810 */ /* 0x000fe20007ffe0ff */
        /* <DEDUP_REMOVED lines=11> */
[----:B------:R-:W5:Y:S04]  /*1080*/  LDS R25, [R6+0x180] ;  /* 0x0001800006197984 */ /* 0x000f680000000800 */
[----:B------:R-:W5:Y:S04]  /*1090*/  LDS R20, [R6+0x1c0] ;  /* 0x0001c00006147984 */ /* 0x000f680000000800 */
[----:B------:R-:W-:Y:S01]  /*10a0*/  LDS R36, [R6+0x200] ;  /* 0x0002000006247984 */ /* 0x000fe20000000800 */
[----:B0-----:R-:W-:-:S03]  /*10b0*/  FFMA R8, R8, R24, R33 ;  /* 0x0000001808087223 */ /* 0x001fc60000000021 */
[----:B------:R-:W-:Y:S01]  /*10c0*/  LDS R34, [R6+0x2c0] ;  /* 0x0002c00006227984 */ /* 0x000fe20000000800 */
[----:B-1----:R-:W-:-:S03]  /*10d0*/  FFMA R9, R35, R9, R8 ;  /* 0x0000000923097223 */ /* 0x002fc60000000008 */
[----:B------:R-:W-:Y:S01]  /*10e0*/  LDS R31, [R6+0x300] ;  /* 0x00030000061f7984 */ /* 0x000fe20000000800 */
[----:B--2---:R-:W-:-:S03]  /*10f0*/  FFMA R10, R28, R10, R9 ;  /* 0x0000000a1c0a7223 */ /* 0x004fc60000000009 */
[----:B------:R-:W-:Y:S01]  /*1100*/  LDS R35, [R6+0x280] ;  /* 0x0002800006237984 */ /* 0x000fe20000000800 */
[----:B---3--:R-:W-:Y:S01]  /*1110*/  FFMA R11, R37, R11, R10 ;  /* 0x0000000b250b7223 */ /* 0x008fe2000000000a */
[----:B------:R-:W-:Y:S02]  /*1120*/  IMAD R9, R18, R4, R21 ;  /* 0x0000000412097224 */ /* 0x000fe400078e0215 */
[----:B------:R-:W-:Y:S04]  /*1130*/  LDS R28, [R6+0x240] ;  /* 0x00024000061c7984 */ /* 0x000fe80000000800 */
[----:B------:R-:W-:Y:S01]  /*1140*/  LDS R33, [R6+0x380] ;  /* 0x0003800006217984 */ /* 0x000fe20000000800 */
[----:B----4-:R-:W-:-:S03]  /*1150*/  FFMA R11, R12, R29, R11 ;  /* 0x0000001d0c0b7223 */ /* 0x010fc6000000000b */
[----:B------:R-:W-:Y:S01]  /*1160*/  LDS R24, [R6+0x3c0] ;  /* 0x0003c00006187984 */ /* 0x000fe20000000800 */
[----:B-----5:R-:W-:Y:S01]  /*1170*/  FFMA R22, R22, R13, R11 ;  /* 0x0000000d16167223 */ /* 0x020fe2000000000b */
[----:B------:R-:W-:Y:S01]  /*1180*/  IADD3 R13, PT, PT, R19, 0x10, RZ ;  /* 0x00000010130d7810 */ /* 0x000fe20007ffe0ff */
[----:B------:R-:W-:-:S04]  /*1190*/  IMAD.WIDE.U32 R26, R9, 0x4, R26 ;  /* 0x00000004091a7825 */ /* 0x000fc800078e001a */
[----:B------:R-:W-:Y:S01]  /*11a0*/  FFMA R25, R25, R14, R22 ;  /* 0x0000000e19197223 */ /* 0x000fe20000000016 */
[----:B------:R-:W0:Y:S01]  /*11b0*/  LDS.128 R8, [R5+0x20] ;  /* 0x0000200005087984 */ /* 0x000e220000000c00 */
[----:B------:R-:W-:-:S03]  /*11c0*/  IMAD.WIDE.U32 R12, R13, 0x4, R16 ;  /* 0x000000040d0c7825 */ /* 0x000fc600078e0010 */
[----:B------:R-:W-:Y:S04]  /*11d0*/  LDS R22, [R6+0x340] ;  /* 0x0003400006167984 */ /* 0x000fe80000000800 */
[----:B------:R-:W1:Y:S01]  /*11e0*/  LDS.128 R16, [R5+0x30] ;  /* 0x0000300005107984 */ /* 0x000e620000000c00 */
[----:B------:R-:W-:Y:S06]  /*11f0*/  BAR.SYNC.DEFER_BLOCKING 0x0 ;  /* 0x0000000000007b1d */ /* 0x000fec0000010000 */
[----:B------:R-:W2:Y:S04]  /*1200*/  LDG.E R13, desc[UR8][R12.64] ;  /* 0x000000080c0d7981 */ /* 0x000ea8000c1e1900 */
[----:B------:R-:W3:Y:S01]  /*1210*/  LDG.E R27, desc[UR8][R26.64] ;  /* 0x000000081a1b7981 */ /* 0x000ee2000c1e1900 */
[----:B------:R-:W-:-:S04]  /*1220*/  FFMA R29, R20, R15, R25 ;  /* 0x0000000f141d7223 */ /* 0x000fc80000000019 */
[----:B0-----:R-:W-:-:S04]  /*1230*/  FFMA R37, R8, R36, R29 ;  /* 0x0000002408257223 */ /* 0x001fc8000000001d */
[----:B------:R-:W-:-:S04]  /*1240*/  FFMA R8, R28, R9, R37 ;  /* 0x000000091c087223 */ /* 0x000fc80000000025 */
[----:B------:R-:W-:-:S04]  /*1250*/  FFMA R35, R35, R10, R8 ;  /* 0x0000000a23237223 */ /* 0x000fc80000000008 */
[----:B------:R-:W-:-:S04]  /*1260*/  FFMA R35, R34, R11, R35 ;  /* 0x0000000b22237223 */ /* 0x000fc80000000023 */
[----:B-1----:R-:W-:-:S04]  /*1270*/  FFMA R31, R16, R31, R35 ;  /* 0x0000001f101f7223 */ /* 0x002fc80000000023 */
[----:B------:R-:W-:-:S04]  /*1280*/  FFMA R22, R22, R17, R31 ;  /* 0x0000001116167223 */ /* 0x000fc8000000001f */
[----:B------:R-:W-:-:S04]  /*1290*/  FFMA R33, R33, R18, R22 ;  /* 0x0000001221217223 */ /* 0x000fc80000000016 */
[----:B------:R-:W-:Y:S01]  /*12a0*/  FFMA R35, R24, R19, R33 ;  /* 0x0000001318237223 */ /* 0x000fe20000000021 */
        /* <DEDUP_REMOVED lines=14> */
[----:B------:R-:W-:Y:S04]  /*1390*/  LDS R33, [R6+0x200] ;  /* 0x0002000006217984 */ /* 0x000fe80000000800 */
[----:B------:R-:W5:Y:S01]  /*13a0*/  LDS.128 R16, [R5+0x20] ;  /* 0x0000200005107984 */ /* 0x000f620000000c00 */
[----:B0-----:R-:W-:-:S03]  /*13b0*/  FFMA R25, R12, R25, R35 ;  /* 0x000000190c197223 */ /* 0x001fc60000000023 */
[----:B------:R-:W0:Y:S01]  /*13c0*/  LDS R24, [R6+0x240] ;  /* 0x0002400006187984 */ /* 0x000e220000000800 */
[----:B-1----:R-:W-:-:S03]  /*13d0*/  FFMA R20, R20, R13, R25 ;  /* 0x0000000d14147223 */ /* 0x002fc60000000019 */
[----:B------:R-:W1:Y:S01]  /*13e0*/  LDS R25, [R6+0x280] ;  /* 0x0002800006197984 */ /* 0x000e620000000800 */
[----:B--2---:R-:W-:-:S03]  /*13f0*/  FFMA R29, R29, R14, R20 ;  /* 0x0000000e1d1d7223 */ /* 0x004fc60000000014 */
[----:B------:R-:W2:Y:S01]  /*1400*/  LDS R20, [R6+0x2c0] ;  /* 0x0002c00006147984 */ /* 0x000ea20000000800 */
[----:B---3--:R-:W-:-:S03]  /*1410*/  FFMA R35, R28, R15, R29 ;  /* 0x0000000f1c237223 */ /* 0x008fc6000000001d */
[----:B------:R-:W-:Y:S04]  /*1420*/  LDS R29, [R6+0x300] ;  /* 0x00030000061d7984 */ /* 0x000fe80000000800 */
[----:B------:R-:W3:Y:S01]  /*1430*/  LDS.128 R12, [R5+0x30] ;  /* 0x00003000050c7984 */ /* 0x000ee20000000c00 */
[----:B----4-:R-:W-:-:S03]  /*1440*/  FFMA R35, R8, R27, R35 ;  /* 0x0000001b08237223 */ /* 0x010fc60000000023 */
[----:B------:R-:W4:Y:S04]  /*1450*/  LDS R28, [R6+0x340] ;  /* 0x00034000061c7984 */ /* 0x000f280000000800 */
[----:B------:R-:W4:Y:S01]  /*1460*/  LDS R27, [R6+0x380] ;  /* 0x00038000061b7984 */ /* 0x000f220000000800 */
[----:B-----5:R-:W-:-:S03]  /*1470*/  FFMA R26, R26, R9, R35 ;  /* 0x000000091a1a7223 */ /* 0x020fc60000000023 */
[----:B------:R-:W5:Y:S01]  /*1480*/  LDS R8, [R6+0x3c0] ;  /* 0x0003c00006087984 */ /* 0x000f620000000800 */
[----:B------:R-:W-:-:S04]  /*1490*/  FFMA R31, R31, R10, R26 ;  /* 0x0000000a1f1f7223 */ /* 0x000fc8000000001a */
[----:B------:R-:W-:-:S04]  /*14a0*/  FFMA R11, R22, R11, R31 ;  /* 0x0000000b160b7223 */ /* 0x000fc8000000001f */
[----:B------:R-:W-:-:S04]  /*14b0*/  FFMA R11, R16, R33, R11 ;  /* 0x00000021100b7223 */ /* 0x000fc8000000000b */
[----:B0-----:R-:W-:-:S04]  /*14c0*/  FFMA R24, R24, R17, R11 ;  /* 0x0000001118187223 */ /* 0x001fc8000000000b */
[----:B-1----:R-:W-:-:S04]  /*14d0*/  FFMA R25, R25, R18, R24 ;  /* 0x0000001219197223 */ /* 0x002fc80000000018 */
[----:B--2---:R-:W-:-:S04]  /*14e0*/  FFMA R19, R20, R19, R25 ;  /* 0x0000001314137223 */ /* 0x004fc80000000019 */
[----:B---3--:R-:W-:-:S04]  /*14f0*/  FFMA R19, R12, R29, R19 ;  /* 0x0000001d0c137223 */ /* 0x008fc80000000013 */
[----:B----4-:R-:W-:-:S04]  /*1500*/  FFMA R28, R28, R13, R19 ;  /* 0x0000000d1c1c7223 */ /* 0x010fc80000000013 */
[----:B------:R-:W-:-:S04]  /*1510*/  FFMA R27, R27, R14, R28 ;  /* 0x0000000e1b1b7223 */ /* 0x000fc8000000001c */
[----:B-----5:R-:W-:Y:S01]  /*1520*/  FFMA R33, R8, R15, R27 ;  /* 0x0000000f08217223 */ /* 0x020fe2000000001b */
[----:B------:R-:W-:Y:S06]  /*1530*/  BAR.SYNC.DEFER_BLOCKING 0x0 ;  /* 0x0000000000007b1d */ /* 0x000fec0000010000 */
.L_x_4:
[----:B------:R-:W-:Y:S05]  /*1540*/  @P1 BRA `(.L_x_3) ;  /* 0x0000000000d81947 */ /* 0x000fea0003800000 */
[----:B------:R-:W0:Y:S01]  /*1550*/  LDC.64 R8, c[0x0][0x380] ;  /* 0x0000e000ff087b82 */ /* 0x000e220000000a00 */
[C---:B------:R-:W-:Y:S02]  /*1560*/  LEA R6, R0.reuse, R3, 0x4 ;  /* 0x0000000300067211 */ /* 0x040fe400078e20ff */
[----:B------:R-:W-:-:S03]  /*1570*/  LEA R7, R0, R7, 0x4 ;  /* 0x0000000700077211 */ /* 0x000fc600078e20ff */
[----:B------:R-:W-:Y:S02]  /*1580*/  IMAD R11, R6, R4, R21 ;  /* 0x00000004060b7224 */ /* 0x000fe400078e0215 */
[----:B------:R-:W1:Y:S01]  /*1590*/  LDC.64 R12, c[0x0][0x388] ;  /* 0x0000e200ff0c7b82 */ /* 0x000e620000000a00 */
[----:B0-----:R-:W-:-:S06]  /*15a0*/  IMAD.WIDE.U32 R6, R7, 0x4, R8 ;  /* 0x0000000407067825 */ /* 0x001fcc00078e0008 */
[----:B------:R-:W2:Y:S01]  /*15b0*/  LDG.E R6, desc[UR8][R6.64] ;  /* 0x0000000806067981 */ /* 0x000ea2000c1e1900 */
[----:B-1----:R-:W-:-:S06]  /*15c0*/  IMAD.WIDE.U32 R12, R11, 0x4, R12 ;  /* 0x000000040b0c7825 */ /* 0x002fcc00078e000c */
[----:B------:R-:W3:Y:S01]  /*15d0*/  LDG.E R12, desc[UR8][R12.64] ;  /* 0x000000080c0c7981 */ /* 0x000ee2000c1e1900 */
[----:B------:R-:W-:-:S04]  /*15e0*/  UIADD3 UR4, UPT, UPT, UR4, 0x400, URZ ;  /* 0x0000040004047890 */ /* 0x000fc8000fffe0ff */
[----:B------:R-:W-:Y:S01]  /*15f0*/  ULEA UR4, UR6, UR4, 0x18 ;  /* 0x0000000406047291 */ /* 0x000fe2000f8ec0ff */
[----:B------:R-:W-:-:S05]  /*1600*/  LEA R15, R2, R5, 0x2 ;  /* 0x00000005020f7211 */ /* 0x000fca00078e10ff */
[----:B------:R-:W-:-:S04]  /*1610*/  LEA R0, R2, UR4, 0x2 ;  /* 0x0000000402007c11 */ /* 0x000fc8000f8e10ff */
        /* <DEDUP_REMOVED lines=41> */
.L_x_3:
[----:B------:R-:W-:-:S07]  /*18b0*/  FADD R33, R33, R33 ;  /* 0x0000002121217221 */ /* 0x000fce0000000000 */
.L_x_0:
[----:B------:R-:W0:Y:S01]  /*18c0*/  LDC.64 R2, c[0x0][0x390] ;  /* 0x0000e400ff027b82 */ /* 0x000e220000000a00 */
[----:B------:R-:W-:-:S04]  /*18d0*/  IMAD R21, R23, R4, R21 ;  /* 0x0000000417157224 */ /* 0x000fc800078e0215 */
[----:B0-----:R-:W-:-:S05]  /*18e0*/  IMAD.WIDE R2, R21, 0x4, R2 ;  /* 0x0000000415027825 */ /* 0x001fca00078e0202 */
[----:B------:R-:W2:Y:S02]  /*18f0*/  LDG.E R0, desc[UR8][R2.64] ;  /* 0x0000000802007981 */ /* 0x000ea4000c1e1900 */
[----:B--2---:R-:W-:-:S05]  /*1900*/  FFMA R33, R0, 2, R33 ;  /* 0x4000000000217823 */ /* 0x004fca0000000021 */
[----:B------:R-:W-:Y:S01]  /*1910*/  STG.E desc[UR8][R2.64], R33 ;  /* 0x0000002102007986 */ /* 0x000fe2000c101908 */
[----:B------:R-:W-:Y:S05]  /*1920*/  EXIT ;  /* 0x000000000000794d */ /* 0x000fea0003800000 */
.L_x_5:
[----:B------:R-:W-:-:S00]  /*1930*/  BRA `(.L_x_5) ;  /* 0xfffffffc00fc7947 */ /* 0x000fc0000383ffff */
[----:B------:R-:W-:-:S00]  /*1940*/  NOP ;  /* 0x0000000000007918 */ /* 0x000fc00000000000 */
        /* <DEDUP_REMOVED lines=11> */
.L_x_12:


//--------------------- .text._Z10sgemmNaivePfS_S_i --------------------------
	.section	.text._Z10sgemmNaivePfS_S_i,"ax",@progbits
	.align	128
        .global         _Z10sgemmNaivePfS_S_i
        .type           _Z10sgemmNaivePfS_S_i,@function
        .size           _Z10sgemmNaivePfS_S_i,(.L_x_13 - _Z10sgemmNaivePfS_S_i)
        .other          _Z10sgemmNaivePfS_S_i,@"STO_CUDA_ENTRY STV_DEFAULT"
_Z10sgemmNaivePfS_S_i:
.text._Z10sgemmNaivePfS_S_i:
[----:B------:R-:W-:Y:S01]  /*0000*/  LDC R1, c[0x0][0x37c] ;  /* 0x0000df00ff017b82 */ /* 0x000fe20000000800 */
[----:B------:R-:W0:Y:S01]  /*0010*/  S2R R3, SR_TID.Y ;  /* 0x0000000000037919 */ /* 0x000e220000002200 */
[----:B------:R-:W1:Y:S06]  /*0020*/  LDCU UR18, c[0x0][0x398] ;  /* 0x00007300ff1277ac */ /* 0x000e6c0008000800 */
[----:B------:R-:W0:Y:S01]  /*0030*/  LDC R0, c[0x0][0x364] ;  /* 0x0000d900ff007b82 */ /* 0x000e220000000800 */
[----:B------:R-:W-:Y:S01]  /*0040*/  HFMA2 R12, -RZ, RZ, 0, 0 ;  /* 0x00000000ff0c7431 */ /* 0x000fe200000001ff */
[----:B------:R-:W2:Y:S01]  /*0050*/  S2R R2, SR_TID.X ;  /* 0x0000000000027919 */ /* 0x000ea20000002100 */
[----:B------:R-:W3:Y:S05]  /*0060*/  LDCU.64 UR16, c[0x0][0x358] ;  /* 0x00006b00ff1077ac */ /* 0x000eea0008000a00 */
[----:B------:R-:W0:Y:S08]  /*0070*/  S2UR UR4, SR_CTAID.Y ;  /* 0x00000000000479c3 */ /* 0x000e300000002600 */
[----:B------:R-:W2:Y:S01]  /*0080*/  S2UR UR5, SR_CTAID.X ;  /* 0x00000000000579c3 */ /* 0x000ea20000002500 */
[----:B-1----:R-:W-:-:S07]  /*0090*/  UISETP.GE.AND UP0, UPT, UR18, 0x1, UPT ;  /* 0x000000011200788c */ /* 0x002fce000bf06270 */
[----:B------:R-:W2:Y:S01]  /*00a0*/  LDC R13, c[0x0][0x360] ;  /* 0x0000d800ff0d7b82 */ /* 0x000ea20000000800 */
[----:B0-----:R-:W-:Y:S02]  /*00b0*/  IMAD R0, R0, UR4, R3 ;  /* 0x0000000400007c24 */ /* 0x001fe4000f8e0203 */
[----:B--2---:R-:W-:Y:S01]  /*00c0*/  IMAD R13, R13, UR5, R2 ;  /* 0x000000050d0d7c24 */ /* 0x004fe2000f8e0202 */
[----:B---3--:R-:W-:Y:S06]  /*00d0*/  BRA.U !UP0, `(.L_x_6) ;  /* 0x0000000908687547 */ /* 0x008fec000b800000 */
[----:B------:R-:W-:Y:S02]  /*00e0*/  UISETP.GE.U32.AND UP1, UPT, UR18, 0x8, UPT ;  /* 0x000000081200788c */ /* 0x000fe4000bf26070 */
[----:B------:R-:W-:Y:S01]  /*00f0*/  IMAD R5, R0, UR18, RZ ;  /* 0x0000001200057c24 */ /* 0x000fe2000f8e02ff */
[----:B------:R-:W-:Y:S01]  /*0100*/  ULOP3.LUT UR19, UR18, 0x7, URZ, 0xc0, !UPT ;  /* 0x0000000712137892 */ /* 0x000fe2000f8ec0ff */
[----:B------:R-:W-:Y:S01]  /*0110*/  MOV R12, RZ ;  /* 0x000000ff000c7202 */ /* 0x000fe20000000f00 */
[----:B------:R-:W-:Y:S02]  /*0120*/  UMOV UR4, URZ ;  /* 0x000000ff00047c82 */ /* 0x000fe40008000000 */
[----:B------:R-:W-:Y:S02]  /*0130*/  UISETP.NE.AND UP0, UPT, UR19, URZ, UPT ;  /* 0x000000ff1300728c */ /* 0x000fe4000bf05270 */
[----:B------:R-:W-:Y:S09]  /*0140*/  BRA.U !UP1, `(.L_x_7) ;  /* 0x0000000509087547 */ /* 0x000ff2000b800000 */
[----:B------:R-:W0:Y:S01]  /*0150*/  LDCU.128 UR20, c[0x0][0x380] ;  /* 0x00007000ff1477ac */ /* 0x000e220008000c00 */
[----:B------:R-:W-:Y:S02]  /*0160*/  MOV R12, RZ ;  /* 0x000000ff000c7202 */ /* 0x000fe40000000f00 */
[----:B------:R-:W-:Y:S01]  /*0170*/  MOV R14, R13 ;  /* 0x0000000d000e7202 */ /* 0x000fe20000000f00 */
[----:B------:R-:W-:-:S04]  /*0180*/  ULOP3.LUT UR4, UR18, 0x7ffffff8, URZ, 0xc0, !UPT ;  /* 0x7ffffff812047892 */ /* 0x000fc8000f8ec0ff */
[----:B------:R-:W-:Y:S01]  /*0190*/  UIADD3 UR5, UPT, UPT, -UR4, URZ, URZ ;  /* 0x000000ff04057290 */ /* 0x000fe2000fffe1ff */
[----:B0-----:R-:W-:Y:S01]  /*01a0*/  MOV R2, UR20 ;  /* 0x0000001400027c02 */ /* 0x001fe20008000f00 */
[----:B------:R-:W-:Y:S01]  /*01b0*/  UIMAD.WIDE.U32 UR6, UR18, 0xc, UR22 ;  /* 0x0000000c120678a5 */ /* 0x000fe2000f8e0016 */
[----:B------:R-:W-:Y:S01]  /*01c0*/  MOV R3, UR21 ;  /* 0x0000001500037c02 */ /* 0x000fe20008000f00 */
[----:B------:R-:W-:Y:S02]  /*01d0*/  UIMAD.WIDE.U32 UR8, UR18, 0x10, UR22 ;  /* 0x00000010120878a5 */ /* 0x000fe4000f8e0016 */
[----:B------:R-:W-:Y:S01]  /*01e0*/  UIMAD.WIDE.U32 UR10, UR18, 0x14, UR22 ;  /* 0x00000014120a78a5 */ /* 0x000fe2000f8e0016 */
[----:B------:R-:W-:Y:S01]  /*01f0*/  IMAD.WIDE.U32 R2, R5, 0x4, R2 ;  /* 0x0000000405027825 */ /* 0x000fe200078e0002 */
[----:B------:R-:W-:Y:S02]  /*0200*/  UIMAD.WIDE.U32 UR12, UR18, 0x18, UR22 ;  /* 0x00000018120c78a5 */ /* 0x000fe4000f8e0016 */
[----:B------:R-:W-:Y:S01]  /*0210*/  UIMAD.WIDE.U32 UR14, UR18, 0x1c, UR22 ;  /* 0x0000001c120e78a5 */ /* 0x000fe2000f8e0016 */
[----:B------:R-:W-:-:S04]  /*0220*/  IADD3 R2, P0, PT, R2, 0x10, RZ ;  /* 0x0000001002027810 */ /* 0x000fc80007f1e0ff */
[----:B------:R-:W-:-:S09]  /*0230*/  IADD3.X R3, PT, PT, RZ, R3, RZ, P0, !PT ;  /* 0x00000003ff037210 */ /* 0x000fd200007fe4ff */
.L_x_8:
[----:B------:R-:W-:Y:S01]  /*0240*/  HFMA2 R23, -RZ, RZ, 0, 2.384185791015625e-07 ;  /* 0x00000004ff177431 */ /* 0x000fe200000001ff */
[----:B------:R-:W-:Y:S01]  /*0250*/  UIMAD.WIDE.U32 UR24, UR18, 0x4, UR22 ;  /* 0x00000004121878a5 */ /* 0x000fe2000f8e0016 */
[----:B------:R-:W2:Y:S01]  /*0260*/  LDG.E R21, desc[UR16][R2.64+-0x10] ;  /* 0xfffff01002157981 */ /* 0x000ea2000c1e1900 */
[----:B------:R-:W-:Y:S01]  /*0270*/  UIMAD.WIDE.U32 UR20, UR18, 0x8, UR22 ;  /* 0x00000008121478a5 */ /* 0x000fe2000f8e0016 */
[----:B------:R-:W-:Y:S01]  /*0280*/  HFMA2 R5, -RZ, RZ, 0, 2.384185791015625e-07 ;  /* 0x00000004ff057431 */ /* 0x000fe200000001ff */
[----:B------:R-:W-:Y:S01]  /*0290*/  MOV R11, 0x4 ;  /* 0x00000004000b7802 */ /* 0x000fe20000000f00 */
[----:B------:R-:W3:Y:S01]  /*02a0*/  LDG.E R19, desc[UR16][R2.64+-0xc] ;  /* 0xfffff41002137981 */ /* 0x000ee2000c1e1900 */
[----:B------:R-:W-:Y:S02]  /*02b0*/  MOV R8, UR24 ;  /* 0x0000001800087c02 */ /* 0x000fe40008000f00 */
[----:B------:R-:W-:Y:S01]  /*02c0*/  MOV R9, UR25 ;  /* 0x0000001900097c02 */ /* 0x000fe20008000f00 */
[C---:B------:R-:W-:Y:S01]  /*02d0*/  IMAD.WIDE R22, R14.reuse, R23, UR22 ;  /* 0x000000160e167e25 */ /* 0x040fe2000f8e0217 */
[----:B------:R-:W-:Y:S01]  /*02e0*/  MOV R24, UR20 ;  /* 0x0000001400187c02 */ /* 0x000fe20008000f00 */
[----:B------:R-:W4:Y:S01]  /*02f0*/  LDG.E R17, desc[UR16][R2.64+-0x8] ;  /* 0xfffff81002117981 */ /* 0x000f22000c1e1900 */
[----:B------:R-:W-:Y:S01]  /*0300*/  MOV R25, UR21 ;  /* 0x0000001500197c02 */ /* 0x000fe20008000f00 */
[----:B------:R-:W-:-:S02]  /*0310*/  IMAD.WIDE R8, R14, 0x4, R8 ;  /* 0x000000040e087825 */ /* 0x000fc400078e0208 */
[----:B------:R-:W2:Y:S02]  /*0320*/  LDG.E R22, desc[UR16][R22.64] ;  /* 0x0000001016167981 */ /* 0x000ea4000c1e1900 */
[C---:B------:R-:W-:Y:S02]  /*0330*/  IMAD.WIDE R24, R14.reuse, 0x4, R24 ;  /* 0x000000040e187825 */ /* 0x040fe400078e0218 */
[----:B------:R0:W3:Y:S02]  /*0340*/  LDG.E R20, desc[UR16][R8.64] ;  /* 0x0000001008147981 */ /* 0x0000e4000c1e1900 */
[C---:B------:R-:W-:Y:S01]  /*0350*/  IMAD.WIDE R10, R14.reuse, R11, UR6 ;  /* 0x000000060e0a7e25 */ /* 0x040fe2000f8e020b */
[----:B------:R-:W-:Y:S01]  /*0360*/  MOV R7, 0x4 ;  /* 0x0000000400077802 */ /* 0x000fe20000000f00 */
[----:B------:R-:W4:Y:S02]  /*0370*/  LDG.E R18, desc[UR16][R24.64] ;  /* 0x0000001018127981 */ /* 0x000f24000c1e1900 */
[----:B------:R-:W-:-:S02]  /*0380*/  IMAD.WIDE R4, R14, R5, UR8 ;  /* 0x000000080e047e25 */ /* 0x000fc4000f8e0205 */
[----:B------:R1:W5:Y:S02]  /*0390*/  LDG.E R16, desc[UR16][R10.64] ;  /* 0x000000100a107981 */ /* 0x000364000c1e1900 */
[----:B0-----:R-:W-:Y:S02]  /*03a0*/  HFMA2 R9, -RZ, RZ, 0, 2.384185791015625e-07 ;  /* 0x00000004ff097431 */ /* 0x001fe400000001ff */
[----:B------:R-:W5:Y:S01]  /*03b0*/  LDG.E R15, desc[UR16][R2.64+-0x4] ;  /* 0xfffffc10020f7981 */ /* 0x000f62000c1e1900 */
[C---:B------:R-:W-:Y:S01]  /*03c0*/  IMAD.WIDE R6, R14.reuse, R7, UR10 ;  /* 0x0000000a0e067e25 */ /* 0x040fe2000f8e0207 */
[----:B------:R-:W-:Y:S02]  /*03d0*/  MOV R27, 0x4 ;  /* 0x00000004001b7802 */ /* 0x000fe40000000f00 */
[----:B------:R0:W5:Y:S04]  /*03e0*/  LDG.E R4, desc[UR16][R4.64] ;  /* 0x0000001004047981 */ /* 0x000168000c1e1900 */
[----:B------:R-:W5:Y:S01]  /*03f0*/  LDG.E R23, desc[UR16][R2.64] ;  /* 0x0000001002177981 */ /* 0x000f62000c1e1900 */
[----:B------:R-:W-:-:S03]  /*0400*/  IMAD.WIDE R8, R14, R9, UR12 ;  /* 0x0000000c0e087e25 */ /* 0x000fc6000f8e0209 */
[----:B------:R-:W5:Y:S01]  /*0410*/  LDG.E R7, desc[UR16][R6.64] ;  /* 0x0000001006077981 */ /* 0x000f62000c1e1900 */
[----:B-1----:R-:W-:-:S03]  /*0420*/  IMAD.WIDE R10, R14, R27, UR14 ;  /* 0x0000000e0e0a7e25 */ /* 0x002fc6000f8e021b */
[----:B------:R-:W5:Y:S04]  /*0430*/  LDG.E R24, desc[UR16][R2.64+0x4] ;  /* 0x0000041002187981 */ /* 0x000f68000c1e1900 */
[----:B------:R-:W5:Y:S04]  /*0440*/  LDG.E R8, desc[UR16][R8.64] ;  /* 0x0000001008087981 */ /* 0x000f68000c1e1900 */
[----:B------:R-:W5:Y:S04]  /*0450*/  LDG.E R25, desc[UR16][R2.64+0x8] ;  /* 0x0000081002197981 */ /* 0x000f68000c1e1900 */
[----:B------:R-:W5:Y:S04]  /*0460*/  LDG.E R10, desc[UR16][R10.64] ;  /* 0x000000100a0a7981 */ /* 0x000f68000c1e1900 */
[----:B------:R1:W5:Y:S01]  /*0470*/  LDG.E R27, desc[UR16][R2.64+0xc] ;  /* 0x00000c10021b7981 */ /* 0x000362000c1e1900 */
[----:B------:R-:W-:-:S04]  /*0480*/  UIADD3 UR5, UPT, UPT, UR5, 0x8, URZ ;  /* 0x0000000805057890 */ /* 0x000fc8000fffe0ff */
[----:B------:R-:W-:Y:S01]  /*0490*/  UISETP.NE.AND UP1, UPT, UR5, URZ, UPT ;  /* 0x000000ff0500728c */ /* 0x000fe2000bf25270 */
[----:B0-----:R-:W-:Y:S02]  /*04a0*/  MOV R5, UR18 ;  /* 0x0000001200057c02 */ /* 0x001fe40008000f00 */
[----:B-1----:R-:W-:-:S03]  /*04b0*/  IADD3 R2, P0, PT, R2, 0x20, RZ ;  /* 0x0000002002027810 */ /* 0x002fc60007f1e0ff */
[----:B------:R-:W-:Y:S01]  /*04c0*/  IMAD R14, R5, 0x8, R14 ;  /* 0x00000008050e7824 */ /* 0x000fe200078e020e */
[----:B------:R-:W-:Y:S01]  /*04d0*/  IADD3.X R3, PT, PT, RZ, R3, RZ, P0, !PT ;  /* 0x00000003ff037210 */ /* 0x000fe200007fe4ff */
[----:B--2---:R-:W-:-:S04]  /*04e0*/  FFMA R22, R21, R22, R12 ;  /* 0x0000001615167223 */ /* 0x004fc8000000000c */
[----:B---3--:R-:W-:-:S04]  /*04f0*/  FFMA R20, R19, R20, R22 ;  /* 0x0000001413147223 */ /* 0x008fc80000000016 */
[----:B----4-:R-:W-:-:S04]  /*0500*/  FFMA R18, R17, R18, R20 ;  /* 0x0000001211127223 */ /* 0x010fc80000000014 */
[----:B-----5:R-:W-:-:S04]  /*0510*/  FFMA R16, R15, R16, R18 ;  /* 0x000000100f107223 */ /* 0x020fc80000000012 */
[----:B------:R-:W-:-:S04]  /*0520*/  FFMA R23, R23, R4, R16 ;  /* 0x0000000417177223 */ /* 0x000fc80000000010 */
[----:B------:R-:W-:-:S04]  /*0530*/  FFMA R24, R24, R7, R23 ;  /* 0x0000000718187223 */ /* 0x000fc80000000017 */
[----:B------:R-:W-:-:S04]  /*0540*/  FFMA R8, R25, R8, R24 ;  /* 0x0000000819087223 */ /* 0x000fc80000000018 */
[----:B------:R-:W-:Y:S01]  /*0550*/  FFMA R12, R27, R10, R8 ;  /* 0x0000000a1b0c7223 */ /* 0x000fe20000000008 */
[----:B------:R-:W-:Y:S06]  /*0560*/  BRA.U UP1, `(.L_x_8) ;  /* 0xfffffffd01347547 */ /* 0x000fec000b83ffff */
.L_x_7:
[----:B------:R-:W-:Y:S05]  /*0570*/  BRA.U !UP0, `(.L_x_9) ;  /* 0x00000005083c7547 */ /* 0x000fea000b800000 */
[----:B------:R-:W-:Y:S01]  /*0580*/  UISETP.GE.U32.AND UP0, UPT, UR19, 0x4, UPT ;  /* 0x000000041300788c */ /* 0x000fe2000bf06070 */
[----:B------:R-:W-:Y:S01]  /*0590*/  IMAD R2, R0, UR18, RZ ;  /* 0x0000001200027c24 */ /* 0x000fe2000f8e02ff */
[----:B------:R-:W-:-:S04]  /*05a0*/  ULOP3.LUT UR5, UR18, 0x3, URZ, 0xc0, !UPT ;  /* 0x0000000312057892 */ /* 0x000fc8000f8ec0ff */
[----:B------:R-:W-:-:S03]  /*05b0*/  UISETP.NE.AND UP1, UPT, UR5, URZ, UPT ;  /* 0x000000ff0500728c */ /* 0x000fc6000bf25270 */
[----:B------:R-:W-:Y:S08]  /*05c0*/  BRA.U !UP0, `(.L_x_10) ;  /* 0x00000001087c7547 */ /* 0x000ff0000b800000 */
[----:B------:R-:W0:Y:S01]  /*05d0*/  LDC.64 R6, c[0x0][0x388] ;  /* 0x0000e200ff067b82 */ /* 0x000e220000000a00 */
[----:B------:R-:W1:Y:S01]  /*05e0*/  LDCU.64 UR6, c[0x0][0x380] ;  /* 0x00007000ff0677ac */ /* 0x000e620008000a00 */
[----:B------:R-:W-:Y:S02]  /*05f0*/  MOV R4, UR4 ;  /* 0x0000000400047c02 */ /* 0x000fe40008000f00 */
[----:B------:R-:W-:Y:S02]  /*0600*/  IADD3 R3, PT, PT, R2, UR4, RZ ;  /* 0x0000000402037c10 */ /* 0x000fe4000fffe0ff */
[----:B------:R-:W-:Y:S01]  /*0610*/  MOV R11, UR18 ;  /* 0x00000012000b7c02 */ /* 0x000fe20008000f00 */
[----:B------:R-:W-:Y:S01]  /*0620*/  IMAD R5, R4, UR18, R13 ;  /* 0x0000001204057c24 */ /* 0x000fe2000f8e020d */
[----:B------:R-:W2:Y:S01]  /*0630*/  LDC.64 R8, c[0x0][0x380] ;  /* 0x0000e000ff087b82 */ /* 0x000ea20000000a00 */
[----:B------:R-:W-:Y:S02]  /*0640*/  IADD3 R14, P0, PT, R2, UR4, RZ ;  /* 0x00000004020e7c10 */ /* 0x000fe4000ff1e0ff */
[----:B------:R-:W-:Y:S01]  /*0650*/  MOV R15, UR18 ;  /* 0x00000012000f7c02 */ /* 0x000fe20008000f00 */
[----:B0-----:R-:W-:-:S04]  /*0660*/  IMAD.WIDE R6, R5, 0x4, R6 ;  /* 0x0000000405067825 */ /* 0x001fc800078e0206 */
[----:B------:R-:W-:Y:S01]  /*0670*/  IMAD.WIDE.U32 R10, R11, 0x4, R6 ;  /* 0x000000040b0a7825 */ /* 0x000fe200078e0006 */
[----:B------:R-:W-:Y:S01]  /*0680*/  MOV R17, UR18 ;  /* 0x0000001200117c02 */ /* 0x000fe20008000f00 */
[----:B------:R-:W3:Y:S02]  /*0690*/  LDG.E R6, desc[UR16][R6.64] ;  /* 0x0000001006067981 */ /* 0x000ee4000c1e1900 */
[----:B--2---:R-:W-:Y:S01]  /*06a0*/  IMAD.WIDE.U32 R8, R3, 0x4, R8 ;  /* 0x0000000403087825 */ /* 0x004fe200078e0008 */
[----:B------:R-:W-:Y:S02]  /*06b0*/  IADD3.X R3, PT, PT, RZ, RZ, RZ, P0, !PT ;  /* 0x000000ffff037210 */ /* 0x000fe400007fe4ff */
[----:B-1----:R-:W-:-:S03]  /*06c0*/  LEA R4, P0, R14, UR6, 0x2 ;  /* 0x000000060e047c11 */ /* 0x002fc6000f8010ff */
[----:B------:R-:W3:Y:S01]  /*06d0*/  LDG.E R9, desc[UR16][R8.64] ;  /* 0x0000001008097981 */ /* 0x000ee2000c1e1900 */
[----:B------:R-:W-:Y:S01]  /*06e0*/  LEA.HI.X R5, R14, UR7, R3, 0x2, P0 ;  /* 0x000000070e057c11 */ /* 0x000fe200080f1403 */
[----:B------:R-:W-:Y:S02]  /*06f0*/  IMAD.WIDE.U32 R14, R15, 0x4, R10 ;  /* 0x000000040f0e7825 */ /* 0x000fe400078e000a */
[----:B------:R-:W2:Y:S04]  /*0700*/  LDG.E R3, desc[UR16][R10.64] ;  /* 0x000000100a037981 */ /* 0x000ea8000c1e1900 */
[----:B------:R-:W2:Y:S01]  /*0710*/  LDG.E R18, desc[UR16][R4.64+0x4] ;  /* 0x0000041004127981 */ /* 0x000ea2000c1e1900 */
[----:B------:R-:W-:-:S03]  /*0720*/  IMAD.WIDE.U32 R16, R17, 0x4, R14 ;  /* 0x0000000411107825 */ /* 0x000fc600078e000e */
[----:B------:R-:W4:Y:S04]  /*0730*/  LDG.E R19, desc[UR16][R14.64] ;  /* 0x000000100e137981 */ /* 0x000f28000c1e1900 */
[----:B------:R-:W4:Y:S04]  /*0740*/  LDG.E R20, desc[UR16][R4.64+0x8] ;  /* 0x0000081004147981 */ /* 0x000f28000c1e1900 */
[----:B------:R-:W5:Y:S04]  /*0750*/  LDG.E R22, desc[UR16][R4.64+0xc] ;  /* 0x00000c1004167981 */ /* 0x000f68000c1e1900 */
[----:B------:R-:W5:Y:S01]  /*0760*/  LDG.E R16, desc[UR16][R16.64] ;  /* 0x0000001010107981 */ /* 0x000f62000c1e1900 */
[----:B------:R-:W-:Y:S01]  /*0770*/  UIADD3 UR4, UPT, UPT, UR4, 0x4, URZ ;  /* 0x0000000404047890 */ /* 0x000fe2000fffe0ff */
[----:B---3--:R-:W-:-:S04]  /*0780*/  FFMA R9, R9, R6, R12 ;  /* 0x0000000609097223 */ /* 0x008fc8000000000c */
[----:B--2---:R-:W-:-:S04]  /*0790*/  FFMA R3, R18, R3, R9 ;  /* 0x0000000312037223 */ /* 0x004fc80000000009 */
[----:B----4-:R-:W-:-:S04]  /*07a0*/  FFMA R3, R20, R19, R3 ;  /* 0x0000001314037223 */ /* 0x010fc80000000003 */
[----:B-----5:R-:W-:-:S07]  /*07b0*/  FFMA R12, R22, R16, R3 ;  /* 0x00000010160c7223 */ /* 0x020fce0000000003 */
.L_x_10:
[----:B------:R-:W-:Y:S05]  /*07c0*/  BRA.U !UP1, `(.L_x_9) ;  /* 0x0000000109a87547 */ /* 0x000fea000b800000 */
[----:B------:R-:W-:Y:S01]  /*07d0*/  UISETP.NE.AND UP0, UPT, UR5, 0x1, UPT ;  /* 0x000000010500788c */ /* 0x000fe2000bf05270 */
[----:B------:R-:W-:Y:S01]  /*07e0*/  IMAD.U32 R4, RZ, RZ, UR4 ;  /* 0x00000004ff047e24 */ /* 0x000fe2000f8e00ff */
[----:B------:R-:W-:Y:S02]  /*07f0*/  ULOP3.LUT UR5, UR18, 0x1, URZ, 0xc0, !UPT ;  /* 0x0000000112057892 */ /* 0x000fe4000f8ec0ff */
[----:B------:R-:W-:Y:S02]  /*0800*/  MOV R17, UR18 ;  /* 0x0000001200117c02 */ /* 0x000fe40008000f00 */
[----:B------:R-:W-:Y:S01]  /*0810*/  UISETP.NE.U32.AND UP1, UPT, UR5, 0x1, UPT ;  /* 0x000000010500788c */ /* 0x000fe2000bf25070 */
[----:B------:R-:W-:-:S04]  /*0820*/  PLOP3.LUT P1, PT, PT, PT, UP0, 0x80, 0x8 ;  /* 0x000000000008781c */ /* 0x000fc80003f2f008 */
[----:B------:R-:W0:Y:S01]  /*0830*/  @UP0 LDCU.128 UR8, c[0x0][0x380] ;  /* 0x00007000ff0807ac */ /* 0x000e220008000c00 */
[----:B------:R-:W-:Y:S01]  /*0840*/  PLOP3.LUT P0, PT, PT, PT, UP1, 0x80, 0x8 ;  /* 0x000000000008781c */ /* 0x000fe20003f0f018 */
[----:B------:R-:W1:Y:S04]  /*0850*/  @UP0 LDCU.64 UR6, c[0x0][0x380] ;  /* 0x00007000ff0607ac */ /* 0x000e680008000a00 */
[----:B------:R-:W2:Y:S03]  /*0860*/  @!UP1 LDCU.128 UR12, c[0x0][0x380] ;  /* 0x00007000ff0c97ac */ /* 0x000ea60008000c00 */
[C---:B------:R-:W-:Y:S02]  /*0870*/  @P1 IADD3 R3, PT, PT, R2.reuse, UR4, RZ ;  /* 0x0000000402031c10 */ /* 0x040fe4000fffe0ff */
[----:B------:R-:W-:Y:S01]  /*0880*/  @P1 IADD3 R5, P2, PT, R2, UR4, RZ ;  /* 0x0000000402051c10 */ /* 0x000fe2000ff5e0ff */
[----:B------:R-:W-:-:S03]  /*0890*/  @UP0 UIADD3 UR4, UPT, UPT, UR4, 0x2, URZ ;  /* 0x0000000204040890 */ /* 0x000fc6000fffe0ff */
[----:B------:R-:W-:Y:S02]  /*08a0*/  @P1 IADD3.X R8, PT, PT, RZ, RZ, RZ, P2, !PT ;  /* 0x000000ffff081210 */ /* 0x000fe400017fe4ff */
[----:B0-----:R-:W-:Y:S02]  /*08b0*/  MOV R14, UR8 ;  /* 0x00000008000e7c02 */ /* 0x001fe40008000f00 */
[----:B------:R-:W-:Y:S02]  /*08c0*/  MOV R15, UR9 ;  /* 0x00000009000f7c02 */ /* 0x000fe40008000f00 */
[----:B------:R-:W-:Y:S02]  /*08d0*/  MOV R6, UR10 ;  /* 0x0000000a00067c02 */ /* 0x000fe40008000f00 */
[----:B------:R-:W-:Y:S01]  /*08e0*/  MOV R7, UR11 ;  /* 0x0000000b00077c02 */ /* 0x000fe20008000f00 */
[----:B------:R-:W-:-:S04]  /*08f0*/  @P1 IMAD.WIDE.U32 R14, R3, 0x4, R14 ;  /* 0x00000004030e1825 */ /* 0x000fc800078e000e */
[----:B------:R-:W-:Y:S01]  /*0900*/  @P1 IMAD R3, R4, UR18, R13 ;  /* 0x0000001204031c24 */ /* 0x000fe2000f8e020d */
[----:B-1----:R-:W-:Y:S02]  /*0910*/  @P1 LEA R4, P2, R5, UR6, 0x2 ;  /* 0x0000000605041c11 */ /* 0x002fe4000f8410ff */
[----:B------:R-:W-:Y:S01]  /*0920*/  MOV R18, UR4 ;  /* 0x0000000400127c02 */ /* 0x000fe20008000f00 */
[----:B------:R-:W-:Y:S01]  /*0930*/  @P1 IMAD.WIDE R6, R3, 0x4, R6 ;  /* 0x0000000403061825 */ /* 0x000fe200078e0206 */
[----:B------:R-:W-:Y:S01]  /*0940*/  @P1 LEA.HI.X R5, R5, UR7, R8, 0x2, P2 ;  /* 0x0000000705051c11 */ /* 0x000fe200090f1408 */
[----:B------:R-:W3:Y:S01]  /*0950*/  @P1 LDG.E R3, desc[UR16][R14.64] ;  /* 0x000000100e031981 */ /* 0x000ee2000c1e1900 */
[----:B--2---:R-:W-:Y:S01]  /*0960*/  MOV R8, UR12 ;  /* 0x0000000c00087c02 */ /* 0x004fe20008000f00 */
[----:B------:R-:W-:Y:S01]  /*0970*/  @!P0 IMAD R21, R18, UR18, R13 ;  /* 0x0000001212158c24 */ /* 0x000fe2000f8e020d */
[----:B------:R-:W-:Y:S01]  /*0980*/  MOV R9, UR13 ;  /* 0x0000000d00097c02 */ /* 0x000fe20008000f00 */
[----:B------:R-:W-:Y:S01]  /*0990*/  @P1 IMAD.WIDE.U32 R16, R17, 0x4, R6 ;  /* 0x0000000411101825 */ /* 0x000fe200078e0006 */
[----:B------:R-:W-:Y:S01]  /*09a0*/  @!P0 IADD3 R19, PT, PT, R2, UR4, RZ ;  /* 0x0000000402138c10 */ /* 0x000fe2000fffe0ff */
[----:B------:R-:W3:Y:S01]  /*09b0*/  @P1 LDG.E R6, desc[UR16][R6.64] ;  /* 0x0000001006061981 */ /* 0x000ee2000c1e1900 */
[----:B------:R-:W-:-:S02]  /*09c0*/  MOV R10, UR14 ;  /* 0x0000000e000a7c02 */ /* 0x000fc40008000f00 */
[----:B------:R-:W-:Y:S01]  /*09d0*/  MOV R11, UR15 ;  /* 0x0000000f000b7c02 */ /* 0x000fe20008000f00 */
[----:B------:R-:W-:Y:S01]  /*09e0*/  @!P0 IMAD.WIDE.U32 R8, R19, 0x4, R8 ;  /* 0x0000000413088825 */ /* 0x000fe200078e0008 */
[----:B------:R-:W2:Y:S03]  /*09f0*/  @P1 LDG.E R16, desc[UR16][R16.64] ;  /* 0x0000001010101981 */ /* 0x000ea6000c1e1900 */
[----:B------:R-:W-:Y:S01]  /*0a00*/  @!P0 IMAD.WIDE R10, R21, 0x4, R10 ;  /* 0x00000004150a8825 */ /* 0x000fe200078e020a */
[----:B------:R-:W2:Y:S04]  /*0a10*/  @P1 LDG.E R4, desc[UR16][R4.64+0x4] ;  /* 0x0000041004041981 */ /* 0x000ea8000c1e1900 */
[----:B------:R-:W4:Y:S04]  /*0a20*/  @!P0 LDG.E R9, desc[UR16][R8.64] ;  /* 0x0000001008098981 */ /* 0x000f28000c1e1900 */
[----:B------:R-:W4:Y:S01]  /*0a30*/  @!P0 LDG.E R10, desc[UR16][R10.64] ;  /* 0x000000100a0a8981 */ /* 0x000f22000c1e1900 */
[----:B---3--:R-:W-:-:S04]  /*0a40*/  @P1 FFMA R3, R3, R6, R12 ;  /* 0x0000000603031223 */ /* 0x008fc8000000000c */
[----:B--2---:R-:W-:-:S04]  /*0a50*/  @P1 FFMA R12, R4, R16, R3 ;  /* 0x00000010040c1223 */ /* 0x004fc80000000003 */
[----:B----4-:R-:W-:-:S07]  /*0a60*/  @!P0 FFMA R12, R9, R10, R12 ;  /* 0x0000000a090c8223 */ /* 0x010fce000000000c */
.L_x_9:
[----:B------:R-:W-:-:S07]  /*0a70*/  FADD R12, R12, R12 ;  /* 0x0000000c0c0c7221 */ /* 0x000fce0000000000 */
.L_x_6:
[----:B------:R-:W0:Y:S01]  /*0a80*/  LDC.64 R2, c[0x0][0x390] ;  /* 0x0000e400ff027b82 */ /* 0x000e220000000a00 */
[----:B------:R-:W-:-:S04]  /*0a90*/  IMAD R13, R0, UR18, R13 ;  /* 0x00000012000d7c24 */ /* 0x000fc8000f8e020d */
[----:B0-----:R-:W-:-:S05]  /*0aa0*/  IMAD.WIDE R2, R13, 0x4, R2 ;  /* 0x000000040d027825 */ /* 0x001fca00078e0202 */
[----:B------:R-:W2:Y:S02]  /*0ab0*/  LDG.E R5, desc[UR16][R2.64] ;  /* 0x0000001002057981 */ /* 0x000ea4000c1e1900 */
[----:B--2---:R-:W-:-:S05]  /*0ac0*/  FFMA R5, R5, 2, R12 ;  /* 0x4000000005057823 */ /* 0x004fca000000000c */
[----:B------:R-:W-:Y:S01]  /*0ad0*/  STG.E desc[UR16][R2.64], R5 ;  /* 0x0000000502007986 */ /* 0x000fe2000c101910 */
[----:B------:R-:W-:Y:S05]  /*0ae0*/  EXIT ;  /* 0x000000000000794d */ /* 0x000fea0003800000 */
.L_x_11:
        /* <DEDUP_REMOVED lines=9> */
.L_x_13:


//--------------------- .nv.shared._Z8sgemmSHMPfS_S_i --------------------------
	.section	.nv.shared._Z8sgemmSHMPfS_S_i,"aw",@nobits
	.sectionflags	@""
	.align	4
.nv.shared._Z8sgemmSHMPfS_S_i:
	.zero		3072


//--------------------- .nv.shared.reserved.0     --------------------------
	.section	.nv.shared.reserved.0,"aw",@nobits
	.weak		__nv_reservedSMEM_offset_0_alias
	.size		__nv_reservedSMEM_offset_0_alias, 0, 64
	.other		__nv_reservedSMEM_offset_0_alias,@"STO_CUDA_RESERVED_SHARED STV_DEFAULT"
__nv_reservedSMEM_offset_0_alias:
	.zero		0
	.zero		64


//--------------------- .nv.constant0._Z8sgemmSHMPfS_S_i --------------------------
	.section	.nv.constant0._Z8sgemmSHMPfS_S_i,"a",@progbits
	.sectionflags	@""
	.align	4
.nv.constant0._Z8sgemmSHMPfS_S_i:
	.zero		924


//--------------------- .nv.constant0._Z10sgemmNaivePfS_S_i --------------------------
	.section	.nv.constant0._Z10sgemmNaivePfS_S_i,"a",@progbits
	.sectionflags	@""
	.align	4
.nv.constant0._Z10sgemmNaivePfS_S_i:
	.zero		924


//--------------------- SYMBOLS --------------------------

	.type		.nv.reservedSmem.offset0,@object
	.size		.nv.reservedSmem.offset0,0x4
	.type		.nv.reservedSmem.cap,@object
	.size		.nv.reservedSmem.cap,0x4
